	.target	sm_103a

	.elftype	@"ET_EXEC"


//--------------------- .note.nv.tkinfo           --------------------------
	.section	.note.nv.tkinfo,"",@"SHT_NOTE"
	.sectionflags	@"SHF_NOTE_NV_TKINFO"
	.tkinfo
        /*0018*/ 	.word	0x00000002
        /*0030*/ 	.string	""
        /*0030*/ 	.string	"ptxas"
        /*0030*/ 	.string	"Cuda compilation tools, release 13.0, V13.0.88"
        /*0030*/ 	.string	"Build cuda_13.0.r13.0/compiler.36424714_0"
        /*0030*/ 	.string	"-arch sm_103a -m 64 "



//--------------------- .note.nv.cuinfo           --------------------------
	.section	.note.nv.cuinfo,"",@"SHT_NOTE"
	.sectionflags	@"SHF_NOTE_NV_CUINFO"
        /*0018*/ 	.short	0x0002
        /*001a*/ 	.short	0x0067
        /*001c*/ 	.short	0x0082
	.zero		2


//--------------------- .nv.info                  --------------------------
	.section	.nv.info,"",@"SHT_CUDA_INFO"
	.align	4


	//----- nvinfo : EIATTR_REGCOUNT
	.align		4
        /*0000*/ 	.byte	0x04, 0x2f
        /*0002*/ 	.short	(.L_12 - .L_11)
	.align		4
.L_11:
        /*0004*/ 	.word	index@(_ZN7cutlass13device_kernelIN5flash11enable_sm90INS1_16FlashAttnFwdSm90INS1_25CollectiveMainloopFwdSm90ILi2EN4cute5tupleIJNS5_1CILi1EEES8_S8_EEENS6_IJNS7_ILi128EEESA_NS7_ILi256EEEEEELi256ENS_12float_e4m3_tEfNS_4arch4Sm90ELb1ELb0ELb1ELb1ELb1ELb1ELb0ELb1ELb0ELb1ELb1ELb0EEENS1_21CollectiveEpilogueFwdINS6_IJSA_SB_SA_EEES9_NS_10bfloat16_tESF_Li256ELb1ELb1ELb1ELb1EEENS1_36VarlenDynamicPersistentTileSchedulerILi128ELi128ELi256ELi128ELb1ELb1ELb1ELb1ELb1ELb1EEEEEEEEEvNT_6ParamsE)
        /*0008*/ 	.word	0x00000004


	//----- nvinfo : EIATTR_FRAME_SIZE
	.align		4
.L_12:
        /*000c*/ 	.byte	0x04, 0x11
        /*000e*/ 	.short	(.L_14 - .L_13)
	.align		4
.L_13:
        /*0010*/ 	.word	index@(_ZN7cutlass13device_kernelIN5flash11enable_sm90INS1_16FlashAttnFwdSm90INS1_25CollectiveMainloopFwdSm90ILi2EN4cute5tupleIJNS5_1CILi1EEES8_S8_EEENS6_IJNS7_ILi128EEESA_NS7_ILi256EEEEEELi256ENS_12float_e4m3_tEfNS_4arch4Sm90ELb1ELb0ELb1ELb1ELb1ELb1ELb0ELb1ELb0ELb1ELb1ELb0EEENS1_21CollectiveEpilogueFwdINS6_IJSA_SB_SA_EEES9_NS_10bfloat16_tESF_Li256ELb1ELb1ELb1ELb1EEENS1_36VarlenDynamicPersistentTileSchedulerILi128ELi128ELi256ELi128ELb1ELb1ELb1ELb1ELb1ELb1EEEEEEEEEvNT_6ParamsE)
        /*0014*/ 	.word	0x00000000


	//----- nvinfo : EIATTR_REGCOUNT
	.align		4
.L_14:
        /*0018*/ 	.byte	0x04, 0x2f
        /*001a*/ 	.short	(.L_16 - .L_15)
	.align		4
.L_15:
        /*001c*/ 	.word	index@(_ZN7cutlass13device_kernelIN5flash11enable_sm90INS1_16FlashAttnFwdSm90INS1_25CollectiveMainloopFwdSm90ILi2EN4cute5tupleIJNS5_1CILi1EEES8_S8_EEENS6_IJNS7_ILi128EEESA_NS7_ILi256EEEEEELi256ENS_12float_e4m3_tEfNS_4arch4Sm90ELb1ELb0ELb1ELb1ELb1ELb0ELb0ELb1ELb0ELb1ELb1ELb0EEENS1_21CollectiveEpilogueFwdINS6_IJSA_SB_SA_EEES9_NS_10bfloat16_tESF_Li256ELb1ELb1ELb1ELb1EEENS1_36VarlenDynamicPersistentTileSchedulerILi128ELi128ELi256ELi128ELb1ELb1ELb1ELb1ELb1ELb1EEEEEEEEEvNT_6ParamsE)
        /*0020*/ 	.word	0x00000004


	//----- nvinfo : EIATTR_FRAME_SIZE
	.align		4
.L_16:
        /*0024*/ 	.byte	0x04, 0x11
        /*0026*/ 	.short	(.L_18 - .L_17)
	.align		4
.L_17:
        /*0028*/ 	.word	index@(_ZN7cutlass13device_kernelIN5flash11enable_sm90INS1_16FlashAttnFwdSm90INS1_25CollectiveMainloopFwdSm90ILi2EN4cute5tupleIJNS5_1CILi1EEES8_S8_EEENS6_IJNS7_ILi128EEESA_NS7_ILi256EEEEEELi256ENS_12float_e4m3_tEfNS_4arch4Sm90ELb1ELb0ELb1ELb1ELb1ELb0ELb0ELb1ELb0ELb1ELb1ELb0EEENS1_21CollectiveEpilogueFwdINS6_IJSA_SB_SA_EEES9_NS_10bfloat16_tESF_Li256ELb1ELb1ELb1ELb1EEENS1_36VarlenDynamicPersistentTileSchedulerILi128ELi128ELi256ELi128ELb1ELb1ELb1ELb1ELb1ELb1EEEEEEEEEvNT_6ParamsE)
        /*002c*/ 	.word	0x00000000


	//----- nvinfo : EIATTR_REGCOUNT
	.align		4
.L_18:
        /*0030*/ 	.byte	0x04, 0x2f
        /*0032*/ 	.short	(.L_20 - .L_19)
	.align		4
.L_19:
        /*0034*/ 	.word	index@(_ZN7cutlass13device_kernelIN5flash11enable_sm90INS1_16FlashAttnFwdSm90INS1_25CollectiveMainloopFwdSm90ILi2EN4cute5tupleIJNS5_1CILi1EEES8_S8_EEENS6_IJNS7_ILi128EEESA_NS7_ILi256EEEEEELi256ENS_12float_e4m3_tEfNS_4arch4Sm90ELb1ELb0ELb1ELb0ELb1ELb0ELb0ELb1ELb0ELb1ELb1ELb0EEENS1_21CollectiveEpilogueFwdINS6_IJSA_SB_SA_EEES9_NS_10bfloat16_tESF_Li256ELb0ELb1ELb1ELb1EEENS1_19SingleTileSchedulerILb0ELb1ELb1ELi128EEEEEEEEEvNT_6ParamsE)
        /*0038*/ 	.word	0x00000004


	//----- nvinfo : EIATTR_FRAME_SIZE
	.align		4
.L_20:
        /*003c*/ 	.byte	0x04, 0x11
        /*003e*/ 	.short	(.L_22 - .L_21)
	.align		4
.L_21:
        /*0040*/ 	.word	index@(_ZN7cutlass13device_kernelIN5flash11enable_sm90INS1_16FlashAttnFwdSm90INS1_25CollectiveMainloopFwdSm90ILi2EN4cute5tupleIJNS5_1CILi1EEES8_S8_EEENS6_IJNS7_ILi128EEESA_NS7_ILi256EEEEEELi256ENS_12float_e4m3_tEfNS_4arch4Sm90ELb1ELb0ELb1ELb0ELb1ELb0ELb0ELb1ELb0ELb1ELb1ELb0EEENS1_21CollectiveEpilogueFwdINS6_IJSA_SB_SA_EEES9_NS_10bfloat16_tESF_Li256ELb0ELb1ELb1ELb1EEENS1_19SingleTileSchedulerILb0ELb1ELb1ELi128EEEEEEEEEvNT_6ParamsE)
        /*0044*/ 	.word	0x00000000


	//----- nvinfo : EIATTR_REGCOUNT
	.align		4
.L_22:
        /*0048*/ 	.byte	0x04, 0x2f
        /*004a*/ 	.short	(.L_24 - .L_23)
	.align		4
.L_23:
        /*004c*/ 	.word	index@(_ZN7cutlass13device_kernelIN5flash11enable_sm90INS1_16FlashAttnFwdSm90INS1_25CollectiveMainloopFwdSm90ILi2EN4cute5tupleIJNS5_1CILi1EEES8_S8_EEENS6_IJNS7_ILi128EEENS7_ILi64EEENS7_ILi256EEEEEELi256ENS_12float_e4m3_tEfNS_4arch4Sm90ELb0ELb1ELb1ELb1ELb1ELb1ELb0ELb1ELb0ELb1ELb1ELb0EEENS1_21CollectiveEpilogueFwdINS6_IJSA_SC_SB_EEES9_NS_10bfloat16_tESG_Li256ELb1ELb1ELb1ELb1EEENS1_36VarlenDynamicPersistentTileSchedulerILi128ELi64ELi256ELi128ELb1ELb1ELb1ELb1ELb0ELb1EEEEEEEEEvNT_6ParamsE)
        /*0050*/ 	.word	0x00000004


	//----- nvinfo : EIATTR_FRAME_SIZE
	.align		4
.L_24:
        /*0054*/ 	.byte	0x04, 0x11
        /*0056*/ 	.short	(.L_26 - .L_25)
	.align		4
.L_25:
        /*0058*/ 	.word	index@(_ZN7cutlass13device_kernelIN5flash11enable_sm90INS1_16FlashAttnFwdSm90INS1_25CollectiveMainloopFwdSm90ILi2EN4cute5tupleIJNS5_1CILi1EEES8_S8_EEENS6_IJNS7_ILi128EEENS7_ILi64EEENS7_ILi256EEEEEELi256ENS_12float_e4m3_tEfNS_4arch4Sm90ELb0ELb1ELb1ELb1ELb1ELb1ELb0ELb1ELb0ELb1ELb1ELb0EEENS1_21CollectiveEpilogueFwdINS6_IJSA_SC_SB_EEES9_NS_10bfloat16_tESG_Li256ELb1ELb1ELb1ELb1EEENS1_36VarlenDynamicPersistentTileSchedulerILi128ELi64ELi256ELi128ELb1ELb1ELb1ELb1ELb0ELb1EEEEEEEEEvNT_6ParamsE)
        /*005c*/ 	.word	0x00000000


	//----- nvinfo : EIATTR_REGCOUNT
	.align		4
.L_26:
        /*0060*/ 	.byte	0x04, 0x2f
        /*0062*/ 	.short	(.L_28 - .L_27)
	.align		4
.L_27:
        /*0064*/ 	.word	index@(_ZN7cutlass13device_kernelIN5flash11enable_sm90INS1_16FlashAttnFwdSm90INS1_25CollectiveMainloopFwdSm90ILi2EN4cute5tupleIJNS5_1CILi1EEES8_S8_EEENS6_IJNS7_ILi128EEENS7_ILi64EEENS7_ILi256EEEEEELi256ENS_12float_e4m3_tEfNS_4arch4Sm90ELb0ELb1ELb1ELb1ELb1ELb0ELb0ELb1ELb0ELb1ELb1ELb0EEENS1_21CollectiveEpilogueFwdINS6_IJSA_SC_SB_EEES9_NS_10bfloat16_tESG_Li256ELb1ELb1ELb1ELb1EEENS1_36VarlenDynamicPersistentTileSchedulerILi128ELi64ELi256ELi128ELb1ELb1ELb1ELb1ELb0ELb1EEEEEEEEEvNT_6ParamsE)
        /*0068*/ 	.word	0x00000004


	//----- nvinfo : EIATTR_FRAME_SIZE
	.align		4
.L_28:
        /*006c*/ 	.byte	0x04, 0x11
        /*006e*/ 	.short	(.L_30 - .L_29)
	.align		4
.L_29:
        /*0070*/ 	.word	index@(_ZN7cutlass13device_kernelIN5flash11enable_sm90INS1_16FlashAttnFwdSm90INS1_25CollectiveMainloopFwdSm90ILi2EN4cute5tupleIJNS5_1CILi1EEES8_S8_EEENS6_IJNS7_ILi128EEENS7_ILi64EEENS7_ILi256EEEEEELi256ENS_12float_e4m3_tEfNS_4arch4Sm90ELb0ELb1ELb1ELb1ELb1ELb0ELb0ELb1ELb0ELb1ELb1ELb0EEENS1_21CollectiveEpilogueFwdINS6_IJSA_SC_SB_EEES9_NS_10bfloat16_tESG_Li256ELb1ELb1ELb1ELb1EEENS1_36VarlenDynamicPersistentTileSchedulerILi128ELi64ELi256ELi128ELb1ELb1ELb1ELb1ELb0ELb1EEEEEEEEEvNT_6ParamsE)
        /*0074*/ 	.word	0x00000000


	//----- nvinfo : EIATTR_REGCOUNT
	.align		4
.L_30:
        /*0078*/ 	.byte	0x04, 0x2f
        /*007a*/ 	.short	(.L_32 - .L_31)
	.align		4
.L_31:
        /*007c*/ 	.word	index@(_ZN7cutlass13device_kernelIN5flash11enable_sm90INS1_16FlashAttnFwdSm90INS1_25CollectiveMainloopFwdSm90ILi2EN4cute5tupleIJNS5_1CILi1EEES8_S8_EEENS6_IJNS7_ILi128EEENS7_ILi64EEENS7_ILi256EEEEEELi256ENS_12float_e4m3_tEfNS_4arch4Sm90ELb0ELb1ELb1ELb0ELb1ELb0ELb0ELb1ELb0ELb1ELb1ELb0EEENS1_21CollectiveEpilogueFwdINS6_IJSA_SC_SB_EEES9_NS_10bfloat16_tESG_Li256ELb0ELb1ELb1ELb1EEENS1_19SingleTileSchedulerILb0ELb1ELb1ELi128EEEEEEEEEvNT_6ParamsE)
        /*0080*/ 	.word	0x00000004


	//----- nvinfo : EIATTR_FRAME_SIZE
	.align		4
.L_32:
        /*0084*/ 	.byte	0x04, 0x11
        /*0086*/ 	.short	(.L_34 - .L_33)
	.align		4
.L_33:
        /*0088*/ 	.word	index@(_ZN7cutlass13device_kernelIN5flash11enable_sm90INS1_16FlashAttnFwdSm90INS1_25CollectiveMainloopFwdSm90ILi2EN4cute5tupleIJNS5_1CILi1EEES8_S8_EEENS6_IJNS7_ILi128EEENS7_ILi64EEENS7_ILi256EEEEEELi256ENS_12float_e4m3_tEfNS_4arch4Sm90ELb0ELb1ELb1ELb0ELb1ELb0ELb0ELb1ELb0ELb1ELb1ELb0EEENS1_21CollectiveEpilogueFwdINS6_IJSA_SC_SB_EEES9_NS_10bfloat16_tESG_Li256ELb0ELb1ELb1ELb1EEENS1_19SingleTileSchedulerILb0ELb1ELb1ELi128EEEEEEEEEvNT_6ParamsE)
        /*008c*/ 	.word	0x00000000


	//----- nvinfo : EIATTR_REGCOUNT
	.align		4
.L_34:
        /*0090*/ 	.byte	0x04, 0x2f
        /*0092*/ 	.short	(.L_36 - .L_35)
	.align		4
.L_35:
        /*0094*/ 	.word	index@(_ZN7cutlass13device_kernelIN5flash11enable_sm90INS1_16FlashAttnFwdSm90INS1_25CollectiveMainloopFwdSm90ILi2EN4cute5tupleIJNS5_1CILi1EEES8_S8_EEENS6_IJNS7_ILi128EEESA_NS7_ILi256EEEEEELi256ENS_12float_e4m3_tEfNS_4arch4Sm90ELb0ELb0ELb1ELb1ELb1ELb1ELb0ELb1ELb0ELb1ELb1ELb0EEENS1_21CollectiveEpilogueFwdINS6_IJSA_SB_SA_EEES9_NS_10bfloat16_tESF_Li256ELb1ELb1ELb1ELb1EEENS1_36VarlenDynamicPersistentTileSchedulerILi128ELi128ELi256ELi128ELb1ELb1ELb1ELb0ELb1ELb1EEEEEEEEEvNT_6ParamsE)
        /*0098*/ 	.word	0x00000004


	//----- nvinfo : EIATTR_FRAME_SIZE
	.align		4
.L_36:
        /*009c*/ 	.byte	0x04, 0x11
        /*009e*/ 	.short	(.L_38 - .L_37)
	.align		4
.L_37:
        /*00a0*/ 	.word	index@(_ZN7cutlass13device_kernelIN5flash11enable_sm90INS1_16FlashAttnFwdSm90INS1_25CollectiveMainloopFwdSm90ILi2EN4cute5tupleIJNS5_1CILi1EEES8_S8_EEENS6_IJNS7_ILi128EEESA_NS7_ILi256EEEEEELi256ENS_12float_e4m3_tEfNS_4arch4Sm90ELb0ELb0ELb1ELb1ELb1ELb1ELb0ELb1ELb0ELb1ELb1ELb0EEENS1_21CollectiveEpilogueFwdINS6_IJSA_SB_SA_EEES9_NS_10bfloat16_tESF_Li256ELb1ELb1ELb1ELb1EEENS1_36VarlenDynamicPersistentTileSchedulerILi128ELi128ELi256ELi128ELb1ELb1ELb1ELb0ELb1ELb1EEEEEEEEEvNT_6ParamsE)
        /*00a4*/ 	.word	0x00000000


	//----- nvinfo : EIATTR_REGCOUNT
	.align		4
.L_38:
        /*00a8*/ 	.byte	0x04, 0x2f
        /*00aa*/ 	.short	(.L_40 - .L_39)
	.align		4
.L_39:
        /*00ac*/ 	.word	index@(_ZN7cutlass13device_kernelIN5flash11enable_sm90INS1_16FlashAttnFwdSm90INS1_25CollectiveMainloopFwdSm90ILi2EN4cute5tupleIJNS5_1CILi1EEES8_S8_EEENS6_IJNS7_ILi128EEESA_NS7_ILi256EEEEEELi256ENS_12float_e4m3_tEfNS_4arch4Sm90ELb0ELb0ELb1ELb1ELb1ELb0ELb0ELb1ELb0ELb1ELb1ELb0EEENS1_21CollectiveEpilogueFwdINS6_IJSA_SB_SA_EEES9_NS_10bfloat16_tESF_Li256ELb1ELb1ELb1ELb1EEENS1_36VarlenDynamicPersistentTileSchedulerILi128ELi128ELi256ELi128ELb1ELb1ELb1ELb0ELb1ELb1EEEEEEEEEvNT_6ParamsE)
        /*00b0*/ 	.word	0x00000004


	//----- nvinfo : EIATTR_FRAME_SIZE
	.align		4
.L_40:
        /*00b4*/ 	.byte	0x04, 0x11
        /*00b6*/ 	.short	(.L_42 - .L_41)
	.align		4
.L_41:
        /*00b8*/ 	.word	index@(_ZN7cutlass13device_kernelIN5flash11enable_sm90INS1_16FlashAttnFwdSm90INS1_25CollectiveMainloopFwdSm90ILi2EN4cute5tupleIJNS5_1CILi1EEES8_S8_EEENS6_IJNS7_ILi128EEESA_NS7_ILi256EEEEEELi256ENS_12float_e4m3_tEfNS_4arch4Sm90ELb0ELb0ELb1ELb1ELb1ELb0ELb0ELb1ELb0ELb1ELb1ELb0EEENS1_21CollectiveEpilogueFwdINS6_IJSA_SB_SA_EEES9_NS_10bfloat16_tESF_Li256ELb1ELb1ELb1ELb1EEENS1_36VarlenDynamicPersistentTileSchedulerILi128ELi128ELi256ELi128ELb1ELb1ELb1ELb0ELb1ELb1EEEEEEEEEvNT_6ParamsE)
        /*00bc*/ 	.word	0x00000000


	//----- nvinfo : EIATTR_REGCOUNT
	.align		4
.L_42:
        /*00c0*/ 	.byte	0x04, 0x2f
        /*00c2*/ 	.short	(.L_44 - .L_43)
	.align		4
.L_43:
        /*00c4*/ 	.word	index@(_ZN7cutlass13device_kernelIN5flash11enable_sm90INS1_16FlashAttnFwdSm90INS1_25CollectiveMainloopFwdSm90ILi2EN4cute5tupleIJNS5_1CILi1EEES8_S8_EEENS6_IJNS7_ILi128EEESA_NS7_ILi256EEEEEELi256ENS_12float_e4m3_tEfNS_4arch4Sm90ELb0ELb0ELb1ELb0ELb1ELb0ELb0ELb1ELb0ELb1ELb1ELb0EEENS1_21CollectiveEpilogueFwdINS6_IJSA_SB_SA_EEES9_NS_10bfloat16_tESF_Li256ELb0ELb1ELb1ELb1EEENS1_19SingleTileSchedulerILb0ELb1ELb1ELi128EEEEEEEEEvNT_6ParamsE)
        /*00c8*/ 	.word	0x00000004


	//----- nvinfo : EIATTR_FRAME_SIZE
	.align		4
.L_44:
        /*00cc*/ 	.byte	0x04, 0x11
        /*00ce*/ 	.short	(.L_46 - .L_45)
	.align		4
.L_45:
        /*00d0*/ 	.word	index@(_ZN7cutlass13device_kernelIN5flash11enable_sm90INS1_16FlashAttnFwdSm90INS1_25CollectiveMainloopFwdSm90ILi2EN4cute5tupleIJNS5_1CILi1EEES8_S8_EEENS6_IJNS7_ILi128EEESA_NS7_ILi256EEEEEELi256ENS_12float_e4m3_tEfNS_4arch4Sm90ELb0ELb0ELb1ELb0ELb1ELb0ELb0ELb1ELb0ELb1ELb1ELb0EEENS1_21CollectiveEpilogueFwdINS6_IJSA_SB_SA_EEES9_NS_10bfloat16_tESF_Li256ELb0ELb1ELb1ELb1EEENS1_19SingleTileSchedulerILb0ELb1ELb1ELi128EEEEEEEEEvNT_6ParamsE)
        /*00d4*/ 	.word	0x00000000


	//----- nvinfo : EIATTR_MIN_STACK_SIZE
	.align		4
.L_46:
        /*00d8*/ 	.byte	0x04, 0x12
        /*00da*/ 	.short	(.L_48 - .L_47)
	.align		4
.L_47:
        /*00dc*/ 	.word	index@(_ZN7cutlass13device_kernelIN5flash11enable_sm90INS1_16FlashAttnFwdSm90INS1_25CollectiveMainloopFwdSm90ILi2EN4cute5tupleIJNS5_1CILi1EEES8_S8_EEENS6_IJNS7_ILi128EEESA_NS7_ILi256EEEEEELi256ENS_12float_e4m3_tEfNS_4arch4Sm90ELb0ELb0ELb1ELb0ELb1ELb0ELb0ELb1ELb0ELb1ELb1ELb0EEENS1_21CollectiveEpilogueFwdINS6_IJSA_SB_SA_EEES9_NS_10bfloat16_tESF_Li256ELb0ELb1ELb1ELb1EEENS1_19SingleTileSchedulerILb0ELb1ELb1ELi128EEEEEEEEEvNT_6ParamsE)
        /*00e0*/ 	.word	0x00000000


	//----- nvinfo : EIATTR_MIN_STACK_SIZE
	.align		4
.L_48:
        /*00e4*/ 	.byte	0x04, 0x12
        /*00e6*/ 	.short	(.L_50 - .L_49)
	.align		4
.L_49:
        /*00e8*/ 	.word	index@(_ZN7cutlass13device_kernelIN5flash11enable_sm90INS1_16FlashAttnFwdSm90INS1_25CollectiveMainloopFwdSm90ILi2EN4cute5tupleIJNS5_1CILi1EEES8_S8_EEENS6_IJNS7_ILi128EEESA_NS7_ILi256EEEEEELi256ENS_12float_e4m3_tEfNS_4arch4Sm90ELb0ELb0ELb1ELb1ELb1ELb0ELb0ELb1ELb0ELb1ELb1ELb0EEENS1_21CollectiveEpilogueFwdINS6_IJSA_SB_SA_EEES9_NS_10bfloat16_tESF_Li256ELb1ELb1ELb1ELb1EEENS1_36VarlenDynamicPersistentTileSchedulerILi128ELi128ELi256ELi128ELb1ELb1ELb1ELb0ELb1ELb1EEEEEEEEEvNT_6ParamsE)
        /*00ec*/ 	.word	0x00000000


	//----- nvinfo : EIATTR_MIN_STACK_SIZE
	.align		4
.L_50:
        /*00f0*/ 	.byte	0x04, 0x12
        /*00f2*/ 	.short	(.L_52 - .L_51)
	.align		4
.L_51:
        /*00f4*/ 	.word	index@(_ZN7cutlass13device_kernelIN5flash11enable_sm90INS1_16FlashAttnFwdSm90INS1_25CollectiveMainloopFwdSm90ILi2EN4cute5tupleIJNS5_1CILi1EEES8_S8_EEENS6_IJNS7_ILi128EEESA_NS7_ILi256EEEEEELi256ENS_12float_e4m3_tEfNS_4arch4Sm90ELb0ELb0ELb1ELb1ELb1ELb1ELb0ELb1ELb0ELb1ELb1ELb0EEENS1_21CollectiveEpilogueFwdINS6_IJSA_SB_SA_EEES9_NS_10bfloat16_tESF_Li256ELb1ELb1ELb1ELb1EEENS1_36VarlenDynamicPersistentTileSchedulerILi128ELi128ELi256ELi128ELb1ELb1ELb1ELb0ELb1ELb1EEEEEEEEEvNT_6ParamsE)
        /*00f8*/ 	.word	0x00000000


	//----- nvinfo : EIATTR_MIN_STACK_SIZE
	.align		4
.L_52:
        /*00fc*/ 	.byte	0x04, 0x12
        /*00fe*/ 	.short	(.L_54 - .L_53)
	.align		4
.L_53:
        /*0100*/ 	.word	index@(_ZN7cutlass13device_kernelIN5flash11enable_sm90INS1_16FlashAttnFwdSm90INS1_25CollectiveMainloopFwdSm90ILi2EN4cute5tupleIJNS5_1CILi1EEES8_S8_EEENS6_IJNS7_ILi128EEENS7_ILi64EEENS7_ILi256EEEEEELi256ENS_12float_e4m3_tEfNS_4arch4Sm90ELb0ELb1ELb1ELb0ELb1ELb0ELb0ELb1ELb0ELb1ELb1ELb0EEENS1_21CollectiveEpilogueFwdINS6_IJSA_SC_SB_EEES9_NS_10bfloat16_tESG_Li256ELb0ELb1ELb1ELb1EEENS1_19SingleTileSchedulerILb0ELb1ELb1ELi128EEEEEEEEEvNT_6ParamsE)
        /*0104*/ 	.word	0x00000000


	//----- nvinfo : EIATTR_MIN_STACK_SIZE
	.align		4
.L_54:
        /*0108*/ 	.byte	0x04, 0x12
        /*010a*/ 	.short	(.L_56 - .L_55)
	.align		4
.L_55:
        /*010c*/ 	.word	index@(_ZN7cutlass13device_kernelIN5flash11enable_sm90INS1_16FlashAttnFwdSm90INS1_25CollectiveMainloopFwdSm90ILi2EN4cute5tupleIJNS5_1CILi1EEES8_S8_EEENS6_IJNS7_ILi128EEENS7_ILi64EEENS7_ILi256EEEEEELi256ENS_12float_e4m3_tEfNS_4arch4Sm90ELb0ELb1ELb1ELb1ELb1ELb0ELb0ELb1ELb0ELb1ELb1ELb0EEENS1_21CollectiveEpilogueFwdINS6_IJSA_SC_SB_EEES9_NS_10bfloat16_tESG_Li256ELb1ELb1ELb1ELb1EEENS1_36VarlenDynamicPersistentTileSchedulerILi128ELi64ELi256ELi128ELb1ELb1ELb1ELb1ELb0ELb1EEEEEEEEEvNT_6ParamsE)
        /*0110*/ 	.word	0x00000000


	//----- nvinfo : EIATTR_MIN_STACK_SIZE
	.align		4
.L_56:
        /*0114*/ 	.byte	0x04, 0x12
        /*0116*/ 	.short	(.L_58 - .L_57)
	.align		4
.L_57:
        /*0118*/ 	.word	index@(_ZN7cutlass13device_kernelIN5flash11enable_sm90INS1_16FlashAttnFwdSm90INS1_25CollectiveMainloopFwdSm90ILi2EN4cute5tupleIJNS5_1CILi1EEES8_S8_EEENS6_IJNS7_ILi128EEENS7_ILi64EEENS7_ILi256EEEEEELi256ENS_12float_e4m3_tEfNS_4arch4Sm90ELb0ELb1ELb1ELb1ELb1ELb1ELb0ELb1ELb0ELb1ELb1ELb0EEENS1_21CollectiveEpilogueFwdINS6_IJSA_SC_SB_EEES9_NS_10bfloat16_tESG_Li256ELb1ELb1ELb1ELb1EEENS1_36VarlenDynamicPersistentTileSchedulerILi128ELi64ELi256ELi128ELb1ELb1ELb1ELb1ELb0ELb1EEEEEEEEEvNT_6ParamsE)
        /*011c*/ 	.word	0x00000000


	//----- nvinfo : EIATTR_MIN_STACK_SIZE
	.align		4
.L_58:
        /*0120*/ 	.byte	0x04, 0x12
        /*0122*/ 	.short	(.L_60 - .L_59)
	.align		4
.L_59:
        /*0124*/ 	.word	index@(_ZN7cutlass13device_kernelIN5flash11enable_sm90INS1_16FlashAttnFwdSm90INS1_25CollectiveMainloopFwdSm90ILi2EN4cute5tupleIJNS5_1CILi1EEES8_S8_EEENS6_IJNS7_ILi128EEESA_NS7_ILi256EEEEEELi256ENS_12float_e4m3_tEfNS_4arch4Sm90ELb1ELb0ELb1ELb0ELb1ELb0ELb0ELb1ELb0ELb1ELb1ELb0EEENS1_21CollectiveEpilogueFwdINS6_IJSA_SB_SA_EEES9_NS_10bfloat16_tESF_Li256ELb0ELb1ELb1ELb1EEENS1_19SingleTileSchedulerILb0ELb1ELb1ELi128EEEEEEEEEvNT_6ParamsE)
        /*0128*/ 	.word	0x00000000


	//----- nvinfo : EIATTR_MIN_STACK_SIZE
	.align		4
.L_60:
        /*012c*/ 	.byte	0x04, 0x12
        /*012e*/ 	.short	(.L_62 - .L_61)
	.align		4
.L_61:
        /*0130*/ 	.word	index@(_ZN7cutlass13device_kernelIN5flash11enable_sm90INS1_16FlashAttnFwdSm90INS1_25CollectiveMainloopFwdSm90ILi2EN4cute5tupleIJNS5_1CILi1EEES8_S8_EEENS6_IJNS7_ILi128EEESA_NS7_ILi256EEEEEELi256ENS_12float_e4m3_tEfNS_4arch4Sm90ELb1ELb0ELb1ELb1ELb1ELb0ELb0ELb1ELb0ELb1ELb1ELb0EEENS1_21CollectiveEpilogueFwdINS6_IJSA_SB_SA_EEES9_NS_10bfloat16_tESF_Li256ELb1ELb1ELb1ELb1EEENS1_36VarlenDynamicPersistentTileSchedulerILi128ELi128ELi256ELi128ELb1ELb1ELb1ELb1ELb1ELb1EEEEEEEEEvNT_6ParamsE)
        /*0134*/ 	.word	0x00000000


	//----- nvinfo : EIATTR_MIN_STACK_SIZE
	.align		4
.L_62:
        /*0138*/ 	.byte	0x04, 0x12
        /*013a*/ 	.short	(.L_64 - .L_63)
	.align		4
.L_63:
        /*013c*/ 	.word	index@(_ZN7cutlass13device_kernelIN5flash11enable_sm90INS1_16FlashAttnFwdSm90INS1_25CollectiveMainloopFwdSm90ILi2EN4cute5tupleIJNS5_1CILi1EEES8_S8_EEENS6_IJNS7_ILi128EEESA_NS7_ILi256EEEEEELi256ENS_12float_e4m3_tEfNS_4arch4Sm90ELb1ELb0ELb1ELb1ELb1ELb1ELb0ELb1ELb0ELb1ELb1ELb0EEENS1_21CollectiveEpilogueFwdINS6_IJSA_SB_SA_EEES9_NS_10bfloat16_tESF_Li256ELb1ELb1ELb1ELb1EEENS1_36VarlenDynamicPersistentTileSchedulerILi128ELi128ELi256ELi128ELb1ELb1ELb1ELb1ELb1ELb1EEEEEEEEEvNT_6ParamsE)
        /*0140*/ 	.word	0x00000000
.L_64:


//--------------------- .nv.compat                --------------------------
	.section	.nv.compat,"",@"SHT_CUDA_COMPAT_INFO"
	.align	4
        /*0000*/ 	.byte	0x02, 0x09, 0x01, 0x00, 0x02, 0x02, 0x01, 0x00, 0x02, 0x05, 0x05, 0x00, 0x03, 0x07, 0x01, 0x01
        /*0010*/ 	.byte	0x02, 0x03, 0x00, 0x00, 0x02, 0x06, 0x01, 0x00, 0x04, 0x0b, 0x08, 0x00, 0x00, 0x00, 0x00, 0x00
        /*0020*/ 	.byte	0x00, 0x00, 0x00, 0x00


//--------------------- .nv.info._ZN7cutlass13device_kernelIN5flash11enable_sm90INS1_16FlashAttnFwdSm90INS1_25CollectiveMainloopFwdSm90ILi2EN4cute5tupleIJNS5_1CILi1EEES8_S8_EEENS6_IJNS7_ILi128EEESA_NS7_ILi256EEEEEELi256ENS_12float_e4m3_tEfNS_4arch4Sm90ELb0ELb0ELb1ELb0ELb1ELb0ELb0ELb1ELb0ELb1ELb1ELb0EEENS1_21CollectiveEpilogueFwdINS6_IJSA_SB_SA_EEES9_NS_10bfloat16_tESF_Li256ELb0ELb1ELb1ELb1EEENS1_19SingleTileSchedulerILb0ELb1ELb1ELi128EEEEEEEEEvNT_6ParamsE --------------------------
	.section	.nv.info._ZN7cutlass13device_kernelIN5flash11enable_sm90INS1_16FlashAttnFwdSm90INS1_25CollectiveMainloopFwdSm90ILi2EN4cute5tupleIJNS5_1CILi1EEES8_S8_EEENS6_IJNS7_ILi128EEESA_NS7_ILi256EEEEEELi256ENS_12float_e4m3_tEfNS_4arch4Sm90ELb0ELb0ELb1ELb0ELb1ELb0ELb0ELb1ELb0ELb1ELb1ELb0EEENS1_21CollectiveEpilogueFwdINS6_IJSA_SB_SA_EEES9_NS_10bfloat16_tESF_Li256ELb0ELb1ELb1ELb1EEENS1_19SingleTileSchedulerILb0ELb1ELb1ELi128EEEEEEEEEvNT_6ParamsE,"",@"SHT_CUDA_INFO"
	.sectionflags	@""
	.align	4


	//----- nvinfo : EIATTR_CUDA_API_VERSION
	.align		4
        /*0000*/ 	.byte	0x04, 0x37
        /*0002*/ 	.short	(.L_66 - .L_65)
.L_65:
        /*0004*/ 	.word	0x00000082


	//----- nvinfo : EIATTR_KPARAM_INFO
	.align		4
.L_66:
        /*0008*/ 	.byte	0x04, 0x17
        /*000a*/ 	.short	(.L_68 - .L_67)
.L_67:
        /*000c*/ 	.word	0x00000000
        /*0010*/ 	.short	0x0000
        /*0012*/ 	.short	0x0000
        /*0014*/ 	.byte	0x00, 0xf0, 0x01, 0x28


	//----- nvinfo : EIATTR_SPARSE_MMA_MASK
	.align		4
.L_68:
        /*0018*/ 	.byte	0x03, 0x50
        /*001a*/ 	.short	0x0000


	//----- nvinfo : EIATTR_MAXREG_COUNT
	.align		4
        /*001c*/ 	.byte	0x03, 0x1b
        /*001e*/ 	.short	0x00a8


	//----- nvinfo : EIATTR_MERCURY_ISA_VERSION
	.align		4
        /*0020*/ 	.byte	0x03, 0x5f
        /*0022*/ 	.short	0x0101


	//----- nvinfo : EIATTR_VRC_CTA_INIT_COUNT
	.align		4
        /*0024*/ 	.byte	0x02, 0x4a
	.zero		1
	.zero		1


	//----- nvinfo : EIATTR_EXIT_INSTR_OFFSETS
	.align		4
        /*0028*/ 	.byte	0x04, 0x1c
        /*002a*/ 	.short	(.L_70 - .L_69)


	//   ....[0]....
.L_69:
        /*002c*/ 	.word	0x00000010


	//----- nvinfo : EIATTR_MAX_THREADS
	.align		4
.L_70:
        /*0030*/ 	.byte	0x04, 0x05
        /*0032*/ 	.short	(.L_72 - .L_71)
.L_71:
        /*0034*/ 	.word	0x00000180
        /*0038*/ 	.word	0x00000001
        /*003c*/ 	.word	0x00000001


	//----- nvinfo : EIATTR_CBANK_PARAM_SIZE
	.align		4
.L_72:
        /*0040*/ 	.byte	0x03, 0x19
        /*0042*/ 	.short	0x0a00


	//----- nvinfo : EIATTR_PARAM_CBANK
	.align		4
        /*0044*/ 	.byte	0x04, 0x0a
        /*0046*/ 	.short	(.L_74 - .L_73)
	.align		4
.L_73:
        /*0048*/ 	.word	index@(.nv.constant0._ZN7cutlass13device_kernelIN5flash11enable_sm90INS1_16FlashAttnFwdSm90INS1_25CollectiveMainloopFwdSm90ILi2EN4cute5tupleIJNS5_1CILi1EEES8_S8_EEENS6_IJNS7_ILi128EEESA_NS7_ILi256EEEEEELi256ENS_12float_e4m3_tEfNS_4arch4Sm90ELb0ELb0ELb1ELb0ELb1ELb0ELb0ELb1ELb0ELb1ELb1ELb0EEENS1_21CollectiveEpilogueFwdINS6_IJSA_SB_SA_EEES9_NS_10bfloat16_tESF_Li256ELb0ELb1ELb1ELb1EEENS1_19SingleTileSchedulerILb0ELb1ELb1ELi128EEEEEEEEEvNT_6ParamsE)
        /*004c*/ 	.short	0x0380
        /*004e*/ 	.short	0x0a00


	//----- nvinfo : EIATTR_SW_WAR
	.align		4
.L_74:
        /*0050*/ 	.byte	0x04, 0x36
        /*0052*/ 	.short	(.L_76 - .L_75)
.L_75:
        /*0054*/ 	.word	0x00000008
.L_76:


//--------------------- .nv.info._ZN7cutlass13device_kernelIN5flash11enable_sm90INS1_16FlashAttnFwdSm90INS1_25CollectiveMainloopFwdSm90ILi2EN4cute5tupleIJNS5_1CILi1EEES8_S8_EEENS6_IJNS7_ILi128EEESA_NS7_ILi256EEEEEELi256ENS_12float_e4m3_tEfNS_4arch4Sm90ELb0ELb0ELb1ELb1ELb1ELb0ELb0ELb1ELb0ELb1ELb1ELb0EEENS1_21CollectiveEpilogueFwdINS6_IJSA_SB_SA_EEES9_NS_10bfloat16_tESF_Li256ELb1ELb1ELb1ELb1EEENS1_36VarlenDynamicPersistentTileSchedulerILi128ELi128ELi256ELi128ELb1ELb1ELb1ELb0ELb1ELb1EEEEEEEEEvNT_6ParamsE --------------------------
	.section	.nv.info._ZN7cutlass13device_kernelIN5flash11enable_sm90INS1_16FlashAttnFwdSm90INS1_25CollectiveMainloopFwdSm90ILi2EN4cute5tupleIJNS5_1CILi1EEES8_S8_EEENS6_IJNS7_ILi128EEESA_NS7_ILi256EEEEEELi256ENS_12float_e4m3_tEfNS_4arch4Sm90ELb0ELb0ELb1ELb1ELb1ELb0ELb0ELb1ELb0ELb1ELb1ELb0EEENS1_21CollectiveEpilogueFwdINS6_IJSA_SB_SA_EEES9_NS_10bfloat16_tESF_Li256ELb1ELb1ELb1ELb1EEENS1_36VarlenDynamicPersistentTileSchedulerILi128ELi128ELi256ELi128ELb1ELb1ELb1ELb0ELb1ELb1EEEEEEEEEvNT_6ParamsE,"",@"SHT_CUDA_INFO"
	.sectionflags	@""
	.align	4


	//----- nvinfo : EIATTR_CUDA_API_VERSION
	.align		4
        /*0000*/ 	.byte	0x04, 0x37
        /*0002*/ 	.short	(.L_78 - .L_77)
.L_77:
        /*0004*/ 	.word	0x00000082


	//----- nvinfo : EIATTR_KPARAM_INFO
	.align		4
.L_78:
        /*0008*/ 	.byte	0x04, 0x17
        /*000a*/ 	.short	(.L_80 - .L_79)
.L_79:
        /*000c*/ 	.word	0x00000000
        /*0010*/ 	.short	0x0000
        /*0012*/ 	.short	0x0000
        /*0014*/ 	.byte	0x00, 0xf0, 0x01, 0x2a


	//----- nvinfo : EIATTR_SPARSE_MMA_MASK
	.align		4
.L_80:
        /*0018*/ 	.byte	0x03, 0x50
        /*001a*/ 	.short	0x0000


	//----- nvinfo : EIATTR_MAXREG_COUNT
	.align		4
        /*001c*/ 	.byte	0x03, 0x1b
        /*001e*/ 	.short	0x00a8


	//----- nvinfo : EIATTR_MERCURY_ISA_VERSION
	.align		4
        /*0020*/ 	.byte	0x03, 0x5f
        /*0022*/ 	.short	0x0101


	//----- nvinfo : EIATTR_VRC_CTA_INIT_COUNT
	.align		4
        /*0024*/ 	.byte	0x02, 0x4a
	.zero		1
	.zero		1


	//----- nvinfo : EIATTR_EXIT_INSTR_OFFSETS
	.align		4
        /*0028*/ 	.byte	0x04, 0x1c
        /*002a*/ 	.short	(.L_82 - .L_81)


	//   ....[0]....
.L_81:
        /*002c*/ 	.word	0x00000010


	//----- nvinfo : EIATTR_MAX_THREADS
	.align		4
.L_82:
        /*0030*/ 	.byte	0x04, 0x05
        /*0032*/ 	.short	(.L_84 - .L_83)
.L_83:
        /*0034*/ 	.word	0x00000180
        /*0038*/ 	.word	0x00000001
        /*003c*/ 	.word	0x00000001


	//----- nvinfo : EIATTR_CBANK_PARAM_SIZE
	.align		4
.L_84:
        /*0040*/ 	.byte	0x03, 0x19
        /*0042*/ 	.short	0x0a80


	//----- nvinfo : EIATTR_PARAM_CBANK
	.align		4
        /*0044*/ 	.byte	0x04, 0x0a
        /*0046*/ 	.short	(.L_86 - .L_85)
	.align		4
.L_85:
        /*0048*/ 	.word	index@(.nv.constant0._ZN7cutlass13device_kernelIN5flash11enable_sm90INS1_16FlashAttnFwdSm90INS1_25CollectiveMainloopFwdSm90ILi2EN4cute5tupleIJNS5_1CILi1EEES8_S8_EEENS6_IJNS7_ILi128EEESA_NS7_ILi256EEEEEELi256ENS_12float_e4m3_tEfNS_4arch4Sm90ELb0ELb0ELb1ELb1ELb1ELb0ELb0ELb1ELb0ELb1ELb1ELb0EEENS1_21CollectiveEpilogueFwdINS6_IJSA_SB_SA_EEES9_NS_10bfloat16_tESF_Li256ELb1ELb1ELb1ELb1EEENS1_36VarlenDynamicPersistentTileSchedulerILi128ELi128ELi256ELi128ELb1ELb1ELb1ELb0ELb1ELb1EEEEEEEEEvNT_6ParamsE)
        /*004c*/ 	.short	0x0380
        /*004e*/ 	.short	0x0a80


	//----- nvinfo : EIATTR_SW_WAR
	.align		4
.L_86:
        /*0050*/ 	.byte	0x04, 0x36
        /*0052*/ 	.short	(.L_88 - .L_87)
.L_87:
        /*0054*/ 	.word	0x00000008
.L_88:


//--------------------- .nv.info._ZN7cutlass13device_kernelIN5flash11enable_sm90INS1_16FlashAttnFwdSm90INS1_25CollectiveMainloopFwdSm90ILi2EN4cute5tupleIJNS5_1CILi1EEES8_S8_EEENS6_IJNS7_ILi128EEESA_NS7_ILi256EEEEEELi256ENS_12float_e4m3_tEfNS_4arch4Sm90ELb0ELb0ELb1ELb1ELb1ELb1ELb0ELb1ELb0ELb1ELb1ELb0EEENS1_21CollectiveEpilogueFwdINS6_IJSA_SB_SA_EEES9_NS_10bfloat16_tESF_Li256ELb1ELb1ELb1ELb1EEENS1_36VarlenDynamicPersistentTileSchedulerILi128ELi128ELi256ELi128ELb1ELb1ELb1ELb0ELb1ELb1EEEEEEEEEvNT_6ParamsE --------------------------
	.section	.nv.info._ZN7cutlass13device_kernelIN5flash11enable_sm90INS1_16FlashAttnFwdSm90INS1_25CollectiveMainloopFwdSm90ILi2EN4cute5tupleIJNS5_1CILi1EEES8_S8_EEENS6_IJNS7_ILi128EEESA_NS7_ILi256EEEEEELi256ENS_12float_e4m3_tEfNS_4arch4Sm90ELb0ELb0ELb1ELb1ELb1ELb1ELb0ELb1ELb0ELb1ELb1ELb0EEENS1_21CollectiveEpilogueFwdINS6_IJSA_SB_SA_EEES9_NS_10bfloat16_tESF_Li256ELb1ELb1ELb1ELb1EEENS1_36VarlenDynamicPersistentTileSchedulerILi128ELi128ELi256ELi128ELb1ELb1ELb1ELb0ELb1ELb1EEEEEEEEEvNT_6ParamsE,"",@"SHT_CUDA_INFO"
	.sectionflags	@""
	.align	4


	//----- nvinfo : EIATTR_CUDA_API_VERSION
	.align		4
        /*0000*/ 	.byte	0x04, 0x37
        /*0002*/ 	.short	(.L_90 - .L_89)
.L_89:
        /*0004*/ 	.word	0x00000082


	//----- nvinfo : EIATTR_KPARAM_INFO
	.align		4
.L_90:
        /*0008*/ 	.byte	0x04, 0x17
        /*000a*/ 	.short	(.L_92 - .L_91)
.L_91:
        /*000c*/ 	.word	0x00000000
        /*0010*/ 	.short	0x0000
        /*0012*/ 	.short	0x0000
        /*0014*/ 	.byte	0x00, 0xf0, 0x01, 0x2a


	//----- nvinfo : EIATTR_SPARSE_MMA_MASK
	.align		4
.L_92:
        /*0018*/ 	.byte	0x03, 0x50
        /*001a*/ 	.short	0x0000


	//----- nvinfo : EIATTR_MAXREG_COUNT
	.align		4
        /*001c*/ 	.byte	0x03, 0x1b
        /*001e*/ 	.short	0x00a8


	//----- nvinfo : EIATTR_MERCURY_ISA_VERSION
	.align		4
        /*0020*/ 	.byte	0x03, 0x5f
        /*0022*/ 	.short	0x0101


	//----- nvinfo : EIATTR_VRC_CTA_INIT_COUNT
	.align		4
        /*0024*/ 	.byte	0x02, 0x4a
	.zero		1
	.zero		1


	//----- nvinfo : EIATTR_EXIT_INSTR_OFFSETS
	.align		4
        /*0028*/ 	.byte	0x04, 0x1c
        /*002a*/ 	.short	(.L_94 - .L_93)


	//   ....[0]....
.L_93:
        /*002c*/ 	.word	0x00000010


	//----- nvinfo : EIATTR_MAX_THREADS
	.align		4
.L_94:
        /*0030*/ 	.byte	0x04, 0x05
        /*0032*/ 	.short	(.L_96 - .L_95)
.L_95:
        /*0034*/ 	.word	0x00000180
        /*0038*/ 	.word	0x00000001
        /*003c*/ 	.word	0x00000001


	//----- nvinfo : EIATTR_CBANK_PARAM_SIZE
	.align		4
.L_96:
        /*0040*/ 	.byte	0x03, 0x19
        /*0042*/ 	.short	0x0a80


	//----- nvinfo : EIATTR_PARAM_CBANK
	.align		4
        /*0044*/ 	.byte	0x04, 0x0a
        /*0046*/ 	.short	(.L_98 - .L_97)
	.align		4
.L_97:
        /*0048*/ 	.word	index@(.nv.constant0._ZN7cutlass13device_kernelIN5flash11enable_sm90INS1_16FlashAttnFwdSm90INS1_25CollectiveMainloopFwdSm90ILi2EN4cute5tupleIJNS5_1CILi1EEES8_S8_EEENS6_IJNS7_ILi128EEESA_NS7_ILi256EEEEEELi256ENS_12float_e4m3_tEfNS_4arch4Sm90ELb0ELb0ELb1ELb1ELb1ELb1ELb0ELb1ELb0ELb1ELb1ELb0EEENS1_21CollectiveEpilogueFwdINS6_IJSA_SB_SA_EEES9_NS_10bfloat16_tESF_Li256ELb1ELb1ELb1ELb1EEENS1_36VarlenDynamicPersistentTileSchedulerILi128ELi128ELi256ELi128ELb1ELb1ELb1ELb0ELb1ELb1EEEEEEEEEvNT_6ParamsE)
        /*004c*/ 	.short	0x0380
        /*004e*/ 	.short	0x0a80


	//----- nvinfo : EIATTR_SW_WAR
	.align		4
.L_98:
        /*0050*/ 	.byte	0x04, 0x36
        /*0052*/ 	.short	(.L_100 - .L_99)
.L_99:
        /*0054*/ 	.word	0x00000008
.L_100:


//--------------------- .nv.info._ZN7cutlass13device_kernelIN5flash11enable_sm90INS1_16FlashAttnFwdSm90INS1_25CollectiveMainloopFwdSm90ILi2EN4cute5tupleIJNS5_1CILi1EEES8_S8_EEENS6_IJNS7_ILi128EEENS7_ILi64EEENS7_ILi256EEEEEELi256ENS_12float_e4m3_tEfNS_4arch4Sm90ELb0ELb1ELb1ELb0ELb1ELb0ELb0ELb1ELb0ELb1ELb1ELb0EEENS1_21CollectiveEpilogueFwdINS6_IJSA_SC_SB_EEES9_NS_10bfloat16_tESG_Li256ELb0ELb1ELb1ELb1EEENS1_19SingleTileSchedulerILb0ELb1ELb1ELi128EEEEEEEEEvNT_6ParamsE --------------------------
	.section	.nv.info._ZN7cutlass13device_kernelIN5flash11enable_sm90INS1_16FlashAttnFwdSm90INS1_25CollectiveMainloopFwdSm90ILi2EN4cute5tupleIJNS5_1CILi1EEES8_S8_EEENS6_IJNS7_ILi128EEENS7_ILi64EEENS7_ILi256EEEEEELi256ENS_12float_e4m3_tEfNS_4arch4Sm90ELb0ELb1ELb1ELb0ELb1ELb0ELb0ELb1ELb0ELb1ELb1ELb0EEENS1_21CollectiveEpilogueFwdINS6_IJSA_SC_SB_EEES9_NS_10bfloat16_tESG_Li256ELb0ELb1ELb1ELb1EEENS1_19SingleTileSchedulerILb0ELb1ELb1ELi128EEEEEEEEEvNT_6ParamsE,"",@"SHT_CUDA_INFO"
	.sectionflags	@""
	.align	4


	//----- nvinfo : EIATTR_CUDA_API_VERSION
	.align		4
        /*0000*/ 	.byte	0x04, 0x37
        /*0002*/ 	.short	(.L_102 - .L_101)
.L_101:
        /*0004*/ 	.word	0x00000082


	//----- nvinfo : EIATTR_KPARAM_INFO
	.align		4
.L_102:
        /*0008*/ 	.byte	0x04, 0x17
        /*000a*/ 	.short	(.L_104 - .L_103)
.L_103:
        /*000c*/ 	.word	0x00000000
        /*0010*/ 	.short	0x0000
        /*0012*/ 	.short	0x0000
        /*0014*/ 	.byte	0x00, 0xf0, 0x01, 0x28


	//----- nvinfo : EIATTR_SPARSE_MMA_MASK
	.align		4
.L_104:
        /*0018*/ 	.byte	0x03, 0x50
        /*001a*/ 	.short	0x0000


	//----- nvinfo : EIATTR_MAXREG_COUNT
	.align		4
        /*001c*/ 	.byte	0x03, 0x1b
        /*001e*/ 	.short	0x00a8


	//----- nvinfo : EIATTR_MERCURY_ISA_VERSION
	.align		4
        /*0020*/ 	.byte	0x03, 0x5f
        /*0022*/ 	.short	0x0101


	//----- nvinfo : EIATTR_VRC_CTA_INIT_COUNT
	.align		4
        /*0024*/ 	.byte	0x02, 0x4a
	.zero		1
	.zero		1


	//----- nvinfo : EIATTR_EXIT_INSTR_OFFSETS
	.align		4
        /*0028*/ 	.byte	0x04, 0x1c
        /*002a*/ 	.short	(.L_106 - .L_105)


	//   ....[0]....
.L_105:
        /*002c*/ 	.word	0x00000010


	//----- nvinfo : EIATTR_MAX_THREADS
	.align		4
.L_106:
        /*0030*/ 	.byte	0x04, 0x05
        /*0032*/ 	.short	(.L_108 - .L_107)
.L_107:
        /*0034*/ 	.word	0x00000180
        /*0038*/ 	.word	0x00000001
        /*003c*/ 	.word	0x00000001


	//----- nvinfo : EIATTR_CBANK_PARAM_SIZE
	.align		4
.L_108:
        /*0040*/ 	.byte	0x03, 0x19
        /*0042*/ 	.short	0x0a00


	//----- nvinfo : EIATTR_PARAM_CBANK
	.align		4
        /*0044*/ 	.byte	0x04, 0x0a
        /*0046*/ 	.short	(.L_110 - .L_109)
	.align		4
.L_109:
        /*0048*/ 	.word	index@(.nv.constant0._ZN7cutlass13device_kernelIN5flash11enable_sm90INS1_16FlashAttnFwdSm90INS1_25CollectiveMainloopFwdSm90ILi2EN4cute5tupleIJNS5_1CILi1EEES8_S8_EEENS6_IJNS7_ILi128EEENS7_ILi64EEENS7_ILi256EEEEEELi256ENS_12float_e4m3_tEfNS_4arch4Sm90ELb0ELb1ELb1ELb0ELb1ELb0ELb0ELb1ELb0ELb1ELb1ELb0EEENS1_21CollectiveEpilogueFwdINS6_IJSA_SC_SB_EEES9_NS_10bfloat16_tESG_Li256ELb0ELb1ELb1ELb1EEENS1_19SingleTileSchedulerILb0ELb1ELb1ELi128EEEEEEEEEvNT_6ParamsE)
        /*004c*/ 	.short	0x0380
        /*004e*/ 	.short	0x0a00


	//----- nvinfo : EIATTR_SW_WAR
	.align		4
.L_110:
        /*0050*/ 	.byte	0x04, 0x36
        /*0052*/ 	.short	(.L_112 - .L_111)
.L_111:
        /*0054*/ 	.word	0x00000008
.L_112:


//--------------------- .nv.info._ZN7cutlass13device_kernelIN5flash11enable_sm90INS1_16FlashAttnFwdSm90INS1_25CollectiveMainloopFwdSm90ILi2EN4cute5tupleIJNS5_1CILi1EEES8_S8_EEENS6_IJNS7_ILi128EEENS7_ILi64EEENS7_ILi256EEEEEELi256ENS_12float_e4m3_tEfNS_4arch4Sm90ELb0ELb1ELb1ELb1ELb1ELb0ELb0ELb1ELb0ELb1ELb1ELb0EEENS1_21CollectiveEpilogueFwdINS6_IJSA_SC_SB_EEES9_NS_10bfloat16_tESG_Li256ELb1ELb1ELb1ELb1EEENS1_36VarlenDynamicPersistentTileSchedulerILi128ELi64ELi256ELi128ELb1ELb1ELb1ELb1ELb0ELb1EEEEEEEEEvNT_6ParamsE --------------------------
	.section	.nv.info._ZN7cutlass13device_kernelIN5flash11enable_sm90INS1_16FlashAttnFwdSm90INS1_25CollectiveMainloopFwdSm90ILi2EN4cute5tupleIJNS5_1CILi1EEES8_S8_EEENS6_IJNS7_ILi128EEENS7_ILi64EEENS7_ILi256EEEEEELi256ENS_12float_e4m3_tEfNS_4arch4Sm90ELb0ELb1ELb1ELb1ELb1ELb0ELb0ELb1ELb0ELb1ELb1ELb0EEENS1_21CollectiveEpilogueFwdINS6_IJSA_SC_SB_EEES9_NS_10bfloat16_tESG_Li256ELb1ELb1ELb1ELb1EEENS1_36VarlenDynamicPersistentTileSchedulerILi128ELi64ELi256ELi128ELb1ELb1ELb1ELb1ELb0ELb1EEEEEEEEEvNT_6ParamsE,"",@"SHT_CUDA_INFO"
	.sectionflags	@""
	.align	4


	//----- nvinfo : EIATTR_CUDA_API_VERSION
	.align		4
        /*0000*/ 	.byte	0x04, 0x37
        /*0002*/ 	.short	(.L_114 - .L_113)
.L_113:
        /*0004*/ 	.word	0x00000082


	//----- nvinfo : EIATTR_KPARAM_INFO
	.align		4
.L_114:
        /*0008*/ 	.byte	0x04, 0x17
        /*000a*/ 	.short	(.L_116 - .L_115)
.L_115:
        /*000c*/ 	.word	0x00000000
        /*0010*/ 	.short	0x0000
        /*0012*/ 	.short	0x0000
        /*0014*/ 	.byte	0x00, 0xf0, 0x01, 0x2a


	//----- nvinfo : EIATTR_SPARSE_MMA_MASK
	.align		4
.L_116:
        /*0018*/ 	.byte	0x03, 0x50
        /*001a*/ 	.short	0x0000


	//----- nvinfo : EIATTR_MAXREG_COUNT
	.align		4
        /*001c*/ 	.byte	0x03, 0x1b
        /*001e*/ 	.short	0x00a8


	//----- nvinfo : EIATTR_MERCURY_ISA_VERSION
	.align		4
        /*0020*/ 	.byte	0x03, 0x5f
        /*0022*/ 	.short	0x0101


	//----- nvinfo : EIATTR_VRC_CTA_INIT_COUNT
	.align		4
        /*0024*/ 	.byte	0x02, 0x4a
	.zero		1
	.zero		1


	//----- nvinfo : EIATTR_EXIT_INSTR_OFFSETS
	.align		4
        /*0028*/ 	.byte	0x04, 0x1c
        /*002a*/ 	.short	(.L_118 - .L_117)


	//   ....[0]....
.L_117:
        /*002c*/ 	.word	0x00000010


	//----- nvinfo : EIATTR_MAX_THREADS
	.align		4
.L_118:
        /*0030*/ 	.byte	0x04, 0x05
        /*0032*/ 	.short	(.L_120 - .L_119)
.L_119:
        /*0034*/ 	.word	0x00000180
        /*0038*/ 	.word	0x00000001
        /*003c*/ 	.word	0x00000001


	//----- nvinfo : EIATTR_CBANK_PARAM_SIZE
	.align		4
.L_120:
        /*0040*/ 	.byte	0x03, 0x19
        /*0042*/ 	.short	0x0a80


	//----- nvinfo : EIATTR_PARAM_CBANK
	.align		4
        /*0044*/ 	.byte	0x04, 0x0a
        /*0046*/ 	.short	(.L_122 - .L_121)
	.align		4
.L_121:
        /*0048*/ 	.word	index@(.nv.constant0._ZN7cutlass13device_kernelIN5flash11enable_sm90INS1_16FlashAttnFwdSm90INS1_25CollectiveMainloopFwdSm90ILi2EN4cute5tupleIJNS5_1CILi1EEES8_S8_EEENS6_IJNS7_ILi128EEENS7_ILi64EEENS7_ILi256EEEEEELi256ENS_12float_e4m3_tEfNS_4arch4Sm90ELb0ELb1ELb1ELb1ELb1ELb0ELb0ELb1ELb0ELb1ELb1ELb0EEENS1_21CollectiveEpilogueFwdINS6_IJSA_SC_SB_EEES9_NS_10bfloat16_tESG_Li256ELb1ELb1ELb1ELb1EEENS1_36VarlenDynamicPersistentTileSchedulerILi128ELi64ELi256ELi128ELb1ELb1ELb1ELb1ELb0ELb1EEEEEEEEEvNT_6ParamsE)
        /*004c*/ 	.short	0x0380
        /*004e*/ 	.short	0x0a80


	//----- nvinfo : EIATTR_SW_WAR
	.align		4
.L_122:
        /*0050*/ 	.byte	0x04, 0x36
        /*0052*/ 	.short	(.L_124 - .L_123)
.L_123:
        /*0054*/ 	.word	0x00000008
.L_124:


//--------------------- .nv.info._ZN7cutlass13device_kernelIN5flash11enable_sm90INS1_16FlashAttnFwdSm90INS1_25CollectiveMainloopFwdSm90ILi2EN4cute5tupleIJNS5_1CILi1EEES8_S8_EEENS6_IJNS7_ILi128EEENS7_ILi64EEENS7_ILi256EEEEEELi256ENS_12float_e4m3_tEfNS_4arch4Sm90ELb0ELb1ELb1ELb1ELb1ELb1ELb0ELb1ELb0ELb1ELb1ELb0EEENS1_21CollectiveEpilogueFwdINS6_IJSA_SC_SB_EEES9_NS_10bfloat16_tESG_Li256ELb1ELb1ELb1ELb1EEENS1_36VarlenDynamicPersistentTileSchedulerILi128ELi64ELi256ELi128ELb1ELb1ELb1ELb1ELb0ELb1EEEEEEEEEvNT_6ParamsE --------------------------
	.section	.nv.info._ZN7cutlass13device_kernelIN5flash11enable_sm90INS1_16FlashAttnFwdSm90INS1_25CollectiveMainloopFwdSm90ILi2EN4cute5tupleIJNS5_1CILi1EEES8_S8_EEENS6_IJNS7_ILi128EEENS7_ILi64EEENS7_ILi256EEEEEELi256ENS_12float_e4m3_tEfNS_4arch4Sm90ELb0ELb1ELb1ELb1ELb1ELb1ELb0ELb1ELb0ELb1ELb1ELb0EEENS1_21CollectiveEpilogueFwdINS6_IJSA_SC_SB_EEES9_NS_10bfloat16_tESG_Li256ELb1ELb1ELb1ELb1EEENS1_36VarlenDynamicPersistentTileSchedulerILi128ELi64ELi256ELi128ELb1ELb1ELb1ELb1ELb0ELb1EEEEEEEEEvNT_6ParamsE,"",@"SHT_CUDA_INFO"
	.sectionflags	@""
	.align	4


	//----- nvinfo : EIATTR_CUDA_API_VERSION
	.align		4
        /*0000*/ 	.byte	0x04, 0x37
        /*0002*/ 	.short	(.L_126 - .L_125)
.L_125:
        /*0004*/ 	.word	0x00000082


	//----- nvinfo : EIATTR_KPARAM_INFO
	.align		4
.L_126:
        /*0008*/ 	.byte	0x04, 0x17
        /*000a*/ 	.short	(.L_128 - .L_127)
.L_127:
        /*000c*/ 	.word	0x00000000
        /*0010*/ 	.short	0x0000
        /*0012*/ 	.short	0x0000
        /*0014*/ 	.byte	0x00, 0xf0, 0x01, 0x2a


	//----- nvinfo : EIATTR_SPARSE_MMA_MASK
	.align		4
.L_128:
        /*0018*/ 	.byte	0x03, 0x50
        /*001a*/ 	.short	0x0000


	//----- nvinfo : EIATTR_MAXREG_COUNT
	.align		4
        /*001c*/ 	.byte	0x03, 0x1b
        /*001e*/ 	.short	0x00a8


	//----- nvinfo : EIATTR_MERCURY_ISA_VERSION
	.align		4
        /*0020*/ 	.byte	0x03, 0x5f
        /*0022*/ 	.short	0x0101


	//----- nvinfo : EIATTR_VRC_CTA_INIT_COUNT
	.align		4
        /*0024*/ 	.byte	0x02, 0x4a
	.zero		1
	.zero		1


	//----- nvinfo : EIATTR_EXIT_INSTR_OFFSETS
	.align		4
        /*0028*/ 	.byte	0x04, 0x1c
        /*002a*/ 	.short	(.L_130 - .L_129)


	//   ....[0]....
.L_129:
        /*002c*/ 	.word	0x00000010


	//----- nvinfo : EIATTR_MAX_THREADS
	.align		4
.L_130:
        /*0030*/ 	.byte	0x04, 0x05
        /*0032*/ 	.short	(.L_132 - .L_131)
.L_131:
        /*0034*/ 	.word	0x00000180
        /*0038*/ 	.word	0x00000001
        /*003c*/ 	.word	0x00000001


	//----- nvinfo : EIATTR_CBANK_PARAM_SIZE
	.align		4
.L_132:
        /*0040*/ 	.byte	0x03, 0x19
        /*0042*/ 	.short	0x0a80


	//----- nvinfo : EIATTR_PARAM_CBANK
	.align		4
        /*0044*/ 	.byte	0x04, 0x0a
        /*0046*/ 	.short	(.L_134 - .L_133)
	.align		4
.L_133:
        /*0048*/ 	.word	index@(.nv.constant0._ZN7cutlass13device_kernelIN5flash11enable_sm90INS1_16FlashAttnFwdSm90INS1_25CollectiveMainloopFwdSm90ILi2EN4cute5tupleIJNS5_1CILi1EEES8_S8_EEENS6_IJNS7_ILi128EEENS7_ILi64EEENS7_ILi256EEEEEELi256ENS_12float_e4m3_tEfNS_4arch4Sm90ELb0ELb1ELb1ELb1ELb1ELb1ELb0ELb1ELb0ELb1ELb1ELb0EEENS1_21CollectiveEpilogueFwdINS6_IJSA_SC_SB_EEES9_NS_10bfloat16_tESG_Li256ELb1ELb1ELb1ELb1EEENS1_36VarlenDynamicPersistentTileSchedulerILi128ELi64ELi256ELi128ELb1ELb1ELb1ELb1ELb0ELb1EEEEEEEEEvNT_6ParamsE)
        /*004c*/ 	.short	0x0380
        /*004e*/ 	.short	0x0a80


	//----- nvinfo : EIATTR_SW_WAR
	.align		4
.L_134:
        /*0050*/ 	.byte	0x04, 0x36
        /*0052*/ 	.short	(.L_136 - .L_135)
.L_135:
        /*0054*/ 	.word	0x00000008
.L_136:


//--------------------- .nv.info._ZN7cutlass13device_kernelIN5flash11enable_sm90INS1_16FlashAttnFwdSm90INS1_25CollectiveMainloopFwdSm90ILi2EN4cute5tupleIJNS5_1CILi1EEES8_S8_EEENS6_IJNS7_ILi128EEESA_NS7_ILi256EEEEEELi256ENS_12float_e4m3_tEfNS_4arch4Sm90ELb1ELb0ELb1ELb0ELb1ELb0ELb0ELb1ELb0ELb1ELb1ELb0EEENS1_21CollectiveEpilogueFwdINS6_IJSA_SB_SA_EEES9_NS_10bfloat16_tESF_Li256ELb0ELb1ELb1ELb1EEENS1_19SingleTileSchedulerILb0ELb1ELb1ELi128EEEEEEEEEvNT_6ParamsE --------------------------
	.section	.nv.info._ZN7cutlass13device_kernelIN5flash11enable_sm90INS1_16FlashAttnFwdSm90INS1_25CollectiveMainloopFwdSm90ILi2EN4cute5tupleIJNS5_1CILi1EEES8_S8_EEENS6_IJNS7_ILi128EEESA_NS7_ILi256EEEEEELi256ENS_12float_e4m3_tEfNS_4arch4Sm90ELb1ELb0ELb1ELb0ELb1ELb0ELb0ELb1ELb0ELb1ELb1ELb0EEENS1_21CollectiveEpilogueFwdINS6_IJSA_SB_SA_EEES9_NS_10bfloat16_tESF_Li256ELb0ELb1ELb1ELb1EEENS1_19SingleTileSchedulerILb0ELb1ELb1ELi128EEEEEEEEEvNT_6ParamsE,"",@"SHT_CUDA_INFO"
	.sectionflags	@""
	.align	4


	//----- nvinfo : EIATTR_CUDA_API_VERSION
	.align		4
        /*0000*/ 	.byte	0x04, 0x37
        /*0002*/ 	.short	(.L_138 - .L_137)
.L_137:
        /*0004*/ 	.word	0x00000082


	//----- nvinfo : EIATTR_KPARAM_INFO
	.align		4
.L_138:
        /*0008*/ 	.byte	0x04, 0x17
        /*000a*/ 	.short	(.L_140 - .L_139)
.L_139:
        /*000c*/ 	.word	0x00000000
        /*0010*/ 	.short	0x0000
        /*0012*/ 	.short	0x0000
        /*0014*/ 	.byte	0x00, 0xf0, 0x01, 0x28


	//----- nvinfo : EIATTR_SPARSE_MMA_MASK
	.align		4
.L_140:
        /*0018*/ 	.byte	0x03, 0x50
        /*001a*/ 	.short	0x0000


	//----- nvinfo : EIATTR_MAXREG_COUNT
	.align		4
        /*001c*/ 	.byte	0x03, 0x1b
        /*001e*/ 	.short	0x00a8


	//----- nvinfo : EIATTR_MERCURY_ISA_VERSION
	.align		4
        /*0020*/ 	.byte	0x03, 0x5f
        /*0022*/ 	.short	0x0101


	//----- nvinfo : EIATTR_VRC_CTA_INIT_COUNT
	.align		4
        /*0024*/ 	.byte	0x02, 0x4a
	.zero		1
	.zero		1


	//----- nvinfo : EIATTR_EXIT_INSTR_OFFSETS
	.align		4
        /*0028*/ 	.byte	0x04, 0x1c
        /*002a*/ 	.short	(.L_142 - .L_141)


	//   ....[0]....
.L_141:
        /*002c*/ 	.word	0x00000010


	//----- nvinfo : EIATTR_MAX_THREADS
	.align		4
.L_142:
        /*0030*/ 	.byte	0x04, 0x05
        /*0032*/ 	.short	(.L_144 - .L_143)
.L_143:
        /*0034*/ 	.word	0x00000180
        /*0038*/ 	.word	0x00000001
        /*003c*/ 	.word	0x00000001


	//----- nvinfo : EIATTR_CBANK_PARAM_SIZE
	.align		4
.L_144:
        /*0040*/ 	.byte	0x03, 0x19
        /*0042*/ 	.short	0x0a00


	//----- nvinfo : EIATTR_PARAM_CBANK
	.align		4
        /*0044*/ 	.byte	0x04, 0x0a
        /*0046*/ 	.short	(.L_146 - .L_145)
	.align		4
.L_145:
        /*0048*/ 	.word	index@(.nv.constant0._ZN7cutlass13device_kernelIN5flash11enable_sm90INS1_16FlashAttnFwdSm90INS1_25CollectiveMainloopFwdSm90ILi2EN4cute5tupleIJNS5_1CILi1EEES8_S8_EEENS6_IJNS7_ILi128EEESA_NS7_ILi256EEEEEELi256ENS_12float_e4m3_tEfNS_4arch4Sm90ELb1ELb0ELb1ELb0ELb1ELb0ELb0ELb1ELb0ELb1ELb1ELb0EEENS1_21CollectiveEpilogueFwdINS6_IJSA_SB_SA_EEES9_NS_10bfloat16_tESF_Li256ELb0ELb1ELb1ELb1EEENS1_19SingleTileSchedulerILb0ELb1ELb1ELi128EEEEEEEEEvNT_6ParamsE)
        /*004c*/ 	.short	0x0380
        /*004e*/ 	.short	0x0a00


	//----- nvinfo : EIATTR_SW_WAR
	.align		4
.L_146:
        /*0050*/ 	.byte	0x04, 0x36
        /*0052*/ 	.short	(.L_148 - .L_147)
.L_147:
        /*0054*/ 	.word	0x00000008
.L_148:


//--------------------- .nv.info._ZN7cutlass13device_kernelIN5flash11enable_sm90INS1_16FlashAttnFwdSm90INS1_25CollectiveMainloopFwdSm90ILi2EN4cute5tupleIJNS5_1CILi1EEES8_S8_EEENS6_IJNS7_ILi128EEESA_NS7_ILi256EEEEEELi256ENS_12float_e4m3_tEfNS_4arch4Sm90ELb1ELb0ELb1ELb1ELb1ELb0ELb0ELb1ELb0ELb1ELb1ELb0EEENS1_21CollectiveEpilogueFwdINS6_IJSA_SB_SA_EEES9_NS_10bfloat16_tESF_Li256ELb1ELb1ELb1ELb1EEENS1_36VarlenDynamicPersistentTileSchedulerILi128ELi128ELi256ELi128ELb1ELb1ELb1ELb1ELb1ELb1EEEEEEEEEvNT_6ParamsE --------------------------
	.section	.nv.info._ZN7cutlass13device_kernelIN5flash11enable_sm90INS1_16FlashAttnFwdSm90INS1_25CollectiveMainloopFwdSm90ILi2EN4cute5tupleIJNS5_1CILi1EEES8_S8_EEENS6_IJNS7_ILi128EEESA_NS7_ILi256EEEEEELi256ENS_12float_e4m3_tEfNS_4arch4Sm90ELb1ELb0ELb1ELb1ELb1ELb0ELb0ELb1ELb0ELb1ELb1ELb0EEENS1_21CollectiveEpilogueFwdINS6_IJSA_SB_SA_EEES9_NS_10bfloat16_tESF_Li256ELb1ELb1ELb1ELb1EEENS1_36VarlenDynamicPersistentTileSchedulerILi128ELi128ELi256ELi128ELb1ELb1ELb1ELb1ELb1ELb1EEEEEEEEEvNT_6ParamsE,"",@"SHT_CUDA_INFO"
	.sectionflags	@""
	.align	4


	//----- nvinfo : EIATTR_CUDA_API_VERSION
	.align		4
        /*0000*/ 	.byte	0x04, 0x37
        /*0002*/ 	.short	(.L_150 - .L_149)
.L_149:
        /*0004*/ 	.word	0x00000082


	//----- nvinfo : EIATTR_KPARAM_INFO
	.align		4
.L_150:
        /*0008*/ 	.byte	0x04, 0x17
        /*000a*/ 	.short	(.L_152 - .L_151)
.L_151:
        /*000c*/ 	.word	0x00000000
        /*0010*/ 	.short	0x0000
        /*0012*/ 	.short	0x0000
        /*0014*/ 	.byte	0x00, 0xf0, 0x01, 0x2a


	//----- nvinfo : EIATTR_SPARSE_MMA_MASK
	.align		4
.L_152:
        /*0018*/ 	.byte	0x03, 0x50
        /*001a*/ 	.short	0x0000


	//----- nvinfo : EIATTR_MAXREG_COUNT
	.align		4
        /*001c*/ 	.byte	0x03, 0x1b
        /*001e*/ 	.short	0x00a8


	//----- nvinfo : EIATTR_MERCURY_ISA_VERSION
	.align		4
        /*0020*/ 	.byte	0x03, 0x5f
        /*0022*/ 	.short	0x0101


	//----- nvinfo : EIATTR_VRC_CTA_INIT_COUNT
	.align		4
        /*0024*/ 	.byte	0x02, 0x4a
	.zero		1
	.zero		1


	//----- nvinfo : EIATTR_EXIT_INSTR_OFFSETS
	.align		4
        /*0028*/ 	.byte	0x04, 0x1c
        /*002a*/ 	.short	(.L_154 - .L_153)


	//   ....[0]....
.L_153:
        /*002c*/ 	.word	0x00000010


	//----- nvinfo : EIATTR_MAX_THREADS
	.align		4
.L_154:
        /*0030*/ 	.byte	0x04, 0x05
        /*0032*/ 	.short	(.L_156 - .L_155)
.L_155:
        /*0034*/ 	.word	0x00000180
        /*0038*/ 	.word	0x00000001
        /*003c*/ 	.word	0x00000001


	//----- nvinfo : EIATTR_CBANK_PARAM_SIZE
	.align		4
.L_156:
        /*0040*/ 	.byte	0x03, 0x19
        /*0042*/ 	.short	0x0a80


	//----- nvinfo : EIATTR_PARAM_CBANK
	.align		4
        /*0044*/ 	.byte	0x04, 0x0a
        /*0046*/ 	.short	(.L_158 - .L_157)
	.align		4
.L_157:
        /*0048*/ 	.word	index@(.nv.constant0._ZN7cutlass13device_kernelIN5flash11enable_sm90INS1_16FlashAttnFwdSm90INS1_25CollectiveMainloopFwdSm90ILi2EN4cute5tupleIJNS5_1CILi1EEES8_S8_EEENS6_IJNS7_ILi128EEESA_NS7_ILi256EEEEEELi256ENS_12float_e4m3_tEfNS_4arch4Sm90ELb1ELb0ELb1ELb1ELb1ELb0ELb0ELb1ELb0ELb1ELb1ELb0EEENS1_21CollectiveEpilogueFwdINS6_IJSA_SB_SA_EEES9_NS_10bfloat16_tESF_Li256ELb1ELb1ELb1ELb1EEENS1_36VarlenDynamicPersistentTileSchedulerILi128ELi128ELi256ELi128ELb1ELb1ELb1ELb1ELb1ELb1EEEEEEEEEvNT_6ParamsE)
        /*004c*/ 	.short	0x0380
        /*004e*/ 	.short	0x0a80


	//----- nvinfo : EIATTR_SW_WAR
	.align		4
.L_158:
        /*0050*/ 	.byte	0x04, 0x36
        /*0052*/ 	.short	(.L_160 - .L_159)
.L_159:
        /*0054*/ 	.word	0x00000008
.L_160:


//--------------------- .nv.info._ZN7cutlass13device_kernelIN5flash11enable_sm90INS1_16FlashAttnFwdSm90INS1_25CollectiveMainloopFwdSm90ILi2EN4cute5tupleIJNS5_1CILi1EEES8_S8_EEENS6_IJNS7_ILi128EEESA_NS7_ILi256EEEEEELi256ENS_12float_e4m3_tEfNS_4arch4Sm90ELb1ELb0ELb1ELb1ELb1ELb1ELb0ELb1ELb0ELb1ELb1ELb0EEENS1_21CollectiveEpilogueFwdINS6_IJSA_SB_SA_EEES9_NS_10bfloat16_tESF_Li256ELb1ELb1ELb1ELb1EEENS1_36VarlenDynamicPersistentTileSchedulerILi128ELi128ELi256ELi128ELb1ELb1ELb1ELb1ELb1ELb1EEEEEEEEEvNT_6ParamsE --------------------------
	.section	.nv.info._ZN7cutlass13device_kernelIN5flash11enable_sm90INS1_16FlashAttnFwdSm90INS1_25CollectiveMainloopFwdSm90ILi2EN4cute5tupleIJNS5_1CILi1EEES8_S8_EEENS6_IJNS7_ILi128EEESA_NS7_ILi256EEEEEELi256ENS_12float_e4m3_tEfNS_4arch4Sm90ELb1ELb0ELb1ELb1ELb1ELb1ELb0ELb1ELb0ELb1ELb1ELb0EEENS1_21CollectiveEpilogueFwdINS6_IJSA_SB_SA_EEES9_NS_10bfloat16_tESF_Li256ELb1ELb1ELb1ELb1EEENS1_36VarlenDynamicPersistentTileSchedulerILi128ELi128ELi256ELi128ELb1ELb1ELb1ELb1ELb1ELb1EEEEEEEEEvNT_6ParamsE,"",@"SHT_CUDA_INFO"
	.sectionflags	@""
	.align	4


	//----- nvinfo : EIATTR_CUDA_API_VERSION
	.align		4
        /*0000*/ 	.byte	0x04, 0x37
        /*0002*/ 	.short	(.L_162 - .L_161)
.L_161:
        /*0004*/ 	.word	0x00000082


	//----- nvinfo : EIATTR_KPARAM_INFO
	.align		4
.L_162:
        /*0008*/ 	.byte	0x04, 0x17
        /*000a*/ 	.short	(.L_164 - .L_163)
.L_163:
        /*000c*/ 	.word	0x00000000
        /*0010*/ 	.short	0x0000
        /*0012*/ 	.short	0x0000
        /*0014*/ 	.byte	0x00, 0xf0, 0x01, 0x2a


	//----- nvinfo : EIATTR_SPARSE_MMA_MASK
	.align		4
.L_164:
        /*0018*/ 	.byte	0x03, 0x50
        /*001a*/ 	.short	0x0000


	//----- nvinfo : EIATTR_MAXREG_COUNT
	.align		4
        /*001c*/ 	.byte	0x03, 0x1b
        /*001e*/ 	.short	0x00a8


	//----- nvinfo : EIATTR_MERCURY_ISA_VERSION
	.align		4
        /*0020*/ 	.byte	0x03, 0x5f
        /*0022*/ 	.short	0x0101


	//----- nvinfo : EIATTR_VRC_CTA_INIT_COUNT
	.align		4
        /*0024*/ 	.byte	0x02, 0x4a
	.zero		1
	.zero		1


	//----- nvinfo : EIATTR_EXIT_INSTR_OFFSETS
	.align		4
        /*0028*/ 	.byte	0x04, 0x1c
        /*002a*/ 	.short	(.L_166 - .L_165)


	//   ....[0]....
.L_165:
        /*002c*/ 	.word	0x00000010


	//----- nvinfo : EIATTR_MAX_THREADS
	.align		4
.L_166:
        /*0030*/ 	.byte	0x04, 0x05
        /*0032*/ 	.short	(.L_168 - .L_167)
.L_167:
        /*0034*/ 	.word	0x00000180
        /*0038*/ 	.word	0x00000001
        /*003c*/ 	.word	0x00000001


	//----- nvinfo : EIATTR_CBANK_PARAM_SIZE
	.align		4
.L_168:
        /*0040*/ 	.byte	0x03, 0x19
        /*0042*/ 	.short	0x0a80


	//----- nvinfo : EIATTR_PARAM_CBANK
	.align		4
        /*0044*/ 	.byte	0x04, 0x0a
        /*0046*/ 	.short	(.L_170 - .L_169)
	.align		4
.L_169:
        /*0048*/ 	.word	index@(.nv.constant0._ZN7cutlass13device_kernelIN5flash11enable_sm90INS1_16FlashAttnFwdSm90INS1_25CollectiveMainloopFwdSm90ILi2EN4cute5tupleIJNS5_1CILi1EEES8_S8_EEENS6_IJNS7_ILi128EEESA_NS7_ILi256EEEEEELi256ENS_12float_e4m3_tEfNS_4arch4Sm90ELb1ELb0ELb1ELb1ELb1ELb1ELb0ELb1ELb0ELb1ELb1ELb0EEENS1_21CollectiveEpilogueFwdINS6_IJSA_SB_SA_EEES9_NS_10bfloat16_tESF_Li256ELb1ELb1ELb1ELb1EEENS1_36VarlenDynamicPersistentTileSchedulerILi128ELi128ELi256ELi128ELb1ELb1ELb1ELb1ELb1ELb1EEEEEEEEEvNT_6ParamsE)
        /*004c*/ 	.short	0x0380
        /*004e*/ 	.short	0x0a80


	//----- nvinfo : EIATTR_SW_WAR
	.align		4
.L_170:
        /*0050*/ 	.byte	0x04, 0x36
        /*0052*/ 	.short	(.L_172 - .L_171)
.L_171:
        /*0054*/ 	.word	0x00000008
.L_172:


//--------------------- .nv.callgraph             --------------------------
	.section	.nv.callgraph,"",@"SHT_CUDA_CALLGRAPH"
	.align	4
	.sectionentsize	8
	.align		4
        /*0000*/ 	.word	0x00000000
	.align		4
        /*0004*/ 	.word	0xffffffff
	.align		4
        /*0008*/ 	.word	0x00000000
	.align		4
        /*000c*/ 	.word	0xfffffffe
	.align		4
        /*0010*/ 	.word	0x00000000
	.align		4
        /*0014*/ 	.word	0xfffffffd
	.align		4
        /*0018*/ 	.word	0x00000000
	.align		4
        /*001c*/ 	.word	0xfffffffc


//--------------------- .nv.constant4             --------------------------
	.section	.nv.constant4,"a",@progbits
	.align	8
	.align		8
.nv.constant4:
        /*0000*/ 	.dword	_ZN86_INTERNAL_c2f450a7_50_flash_fwd_hdim256_e4m3_paged_split_softcap_sm90_cu_a6473388_30524cuda3std3__45__cpo5beginE
	.align		8
        /*0008*/ 	.dword	_ZN86_INTERNAL_c2f450a7_50_flash_fwd_hdim256_e4m3_paged_split_softcap_sm90_cu_a6473388_30524cuda3std3__45__cpo3endE
	.align		8
        /*0010*/ 	.dword	_ZN86_INTERNAL_c2f450a7_50_flash_fwd_hdim256_e4m3_paged_split_softcap_sm90_cu_a6473388_30524cuda3std3__45__cpo6cbeginE
	.align		8
        /*0018*/ 	.dword	_ZN86_INTERNAL_c2f450a7_50_flash_fwd_hdim256_e4m3_paged_split_softcap_sm90_cu_a6473388_30524cuda3std3__45__cpo4cendE
	.align		8
        /*0020*/ 	.dword	_ZN86_INTERNAL_c2f450a7_50_flash_fwd_hdim256_e4m3_paged_split_softcap_sm90_cu_a6473388_30524cuda3std3__488_GLOBAL__N__c2f450a7_50_flash_fwd_hdim256_e4m3_paged_split_softcap_sm90_cu_a6473388_30526ignoreE
	.align		8
        /*0028*/ 	.dword	_ZN86_INTERNAL_c2f450a7_50_flash_fwd_hdim256_e4m3_paged_split_softcap_sm90_cu_a6473388_30524cuda3std3__419piecewise_constructE
	.align		8
        /*0030*/ 	.dword	_ZN86_INTERNAL_c2f450a7_50_flash_fwd_hdim256_e4m3_paged_split_softcap_sm90_cu_a6473388_30524cuda3std3__48in_placeE
	.align		8
        /*0038*/ 	.dword	_ZN86_INTERNAL_c2f450a7_50_flash_fwd_hdim256_e4m3_paged_split_softcap_sm90_cu_a6473388_30524cuda3std6ranges3__45__cpo4swapE
	.align		8
        /*0040*/ 	.dword	_ZN86_INTERNAL_c2f450a7_50_flash_fwd_hdim256_e4m3_paged_split_softcap_sm90_cu_a6473388_30524cuda3std6ranges3__45__cpo9iter_moveE
	.align		8
        /*0048*/ 	.dword	_ZN86_INTERNAL_c2f450a7_50_flash_fwd_hdim256_e4m3_paged_split_softcap_sm90_cu_a6473388_30524cute7productE
	.align		8
        /*0050*/ 	.dword	_ZN86_INTERNAL_c2f450a7_50_flash_fwd_hdim256_e4m3_paged_split_softcap_sm90_cu_a6473388_30524cute1_E


//--------------------- .text._ZN7cutlass13device_kernelIN5flash11enable_sm90INS1_16FlashAttnFwdSm90INS1_25CollectiveMainloopFwdSm90ILi2EN4cute5tupleIJNS5_1CILi1EEES8_S8_EEENS6_IJNS7_ILi128EEESA_NS7_ILi256EEEEEELi256ENS_12float_e4m3_tEfNS_4arch4Sm90ELb0ELb0ELb1ELb0ELb1ELb0ELb0ELb1ELb0ELb1ELb1ELb0EEENS1_21CollectiveEpilogueFwdINS6_IJSA_SB_SA_EEES9_NS_10bfloat16_tESF_Li256ELb0ELb1ELb1ELb1EEENS1_19SingleTileSchedulerILb0ELb1ELb1ELi128EEEEEEEEEvNT_6ParamsE --------------------------
	.section	.text._ZN7cutlass13device_kernelIN5flash11enable_sm90INS1_16FlashAttnFwdSm90INS1_25CollectiveMainloopFwdSm90ILi2EN4cute5tupleIJNS5_1CILi1EEES8_S8_EEENS6_IJNS7_ILi128EEESA_NS7_ILi256EEEEEELi256ENS_12float_e4m3_tEfNS_4arch4Sm90ELb0ELb0ELb1ELb0ELb1ELb0ELb0ELb1ELb0ELb1ELb1ELb0EEENS1_21CollectiveEpilogueFwdINS6_IJSA_SB_SA_EEES9_NS_10bfloat16_tESF_Li256ELb0ELb1ELb1ELb1EEENS1_19SingleTileSchedulerILb0ELb1ELb1ELi128EEEEEEEEEvNT_6ParamsE,"ax",@progbits
	.align	128
.text._ZN7cutlass13device_kernelIN5flash11enable_sm90INS1_16FlashAttnFwdSm90INS1_25CollectiveMainloopFwdSm90ILi2EN4cute5tupleIJNS5_1CILi1EEES8_S8_EEENS6_IJNS7_ILi128EEESA_NS7_ILi256EEEEEELi256ENS_12float_e4m3_tEfNS_4arch4Sm90ELb0ELb0ELb1ELb0ELb1ELb0ELb0ELb1ELb0ELb1ELb1ELb0EEENS1_21CollectiveEpilogueFwdINS6_IJSA_SB_SA_EEES9_NS_10bfloat16_tESF_Li256ELb0ELb1ELb1ELb1EEENS1_19SingleTileSchedulerILb0ELb1ELb1ELi128EEEEEEEEEvNT_6ParamsE:
        .type           _ZN7cutlass13device_kernelIN5flash11enable_sm90INS1_16FlashAttnFwdSm90INS1_25CollectiveMainloopFwdSm90ILi2EN4cute5tupleIJNS5_1CILi1EEES8_S8_EEENS6_IJNS7_ILi128EEESA_NS7_ILi256EEEEEELi256ENS_12float_e4m3_tEfNS_4arch4Sm90ELb0ELb0ELb1ELb0ELb1ELb0ELb0ELb1ELb0ELb1ELb1ELb0EEENS1_21CollectiveEpilogueFwdINS6_IJSA_SB_SA_EEES9_NS_10bfloat16_tESF_Li256ELb0ELb1ELb1ELb1EEENS1_19SingleTileSchedulerILb0ELb1ELb1ELi128EEEEEEEEEvNT_6ParamsE,@function
        .size           _ZN7cutlass13device_kernelIN5flash11enable_sm90INS1_16FlashAttnFwdSm90INS1_25CollectiveMainloopFwdSm90ILi2EN4cute5tupleIJNS5_1CILi1EEES8_S8_EEENS6_IJNS7_ILi128EEESA_NS7_ILi256EEEEEELi256ENS_12float_e4m3_tEfNS_4arch4Sm90ELb0ELb0ELb1ELb0ELb1ELb0ELb0ELb1ELb0ELb1ELb1ELb0EEENS1_21CollectiveEpilogueFwdINS6_IJSA_SB_SA_EEES9_NS_10bfloat16_tESF_Li256ELb0ELb1ELb1ELb1EEENS1_19SingleTileSchedulerILb0ELb1ELb1ELi128EEEEEEEEEvNT_6ParamsE,(.L_x_9 - _ZN7cutlass13device_kernelIN5flash11enable_sm90INS1_16FlashAttnFwdSm90INS1_25CollectiveMainloopFwdSm90ILi2EN4cute5tupleIJNS5_1CILi1EEES8_S8_EEENS6_IJNS7_ILi128EEESA_NS7_ILi256EEEEEELi256ENS_12float_e4m3_tEfNS_4arch4Sm90ELb0ELb0ELb1ELb0ELb1ELb0ELb0ELb1ELb0ELb1ELb1ELb0EEENS1_21CollectiveEpilogueFwdINS6_IJSA_SB_SA_EEES9_NS_10bfloat16_tESF_Li256ELb0ELb1ELb1ELb1EEENS1_19SingleTileSchedulerILb0ELb1ELb1ELi128EEEEEEEEEvNT_6ParamsE)
        .other          _ZN7cutlass13device_kernelIN5flash11enable_sm90INS1_16FlashAttnFwdSm90INS1_25CollectiveMainloopFwdSm90ILi2EN4cute5tupleIJNS5_1CILi1EEES8_S8_EEENS6_IJNS7_ILi128EEESA_NS7_ILi256EEEEEELi256ENS_12float_e4m3_tEfNS_4arch4Sm90ELb0ELb0ELb1ELb0ELb1ELb0ELb0ELb1ELb0ELb1ELb1ELb0EEENS1_21CollectiveEpilogueFwdINS6_IJSA_SB_SA_EEES9_NS_10bfloat16_tESF_Li256ELb0ELb1ELb1ELb1EEENS1_19SingleTileSchedulerILb0ELb1ELb1ELi128EEEEEEEEEvNT_6ParamsE,@"STO_CUDA_ENTRY STV_DEFAULT"
_ZN7cutlass13device_kernelIN5flash11enable_sm90INS1_16FlashAttnFwdSm90INS1_25CollectiveMainloopFwdSm90ILi2EN4cute5tupleIJNS5_1CILi1EEES8_S8_EEENS6_IJNS7_ILi128EEESA_NS7_ILi256EEEEEELi256ENS_12float_e4m3_tEfNS_4arch4Sm90ELb0ELb0ELb1ELb0ELb1ELb0ELb0ELb1ELb0ELb1ELb1ELb0EEENS1_21CollectiveEpilogueFwdINS6_IJSA_SB_SA_EEES9_NS_10bfloat16_tESF_Li256ELb0ELb1ELb1ELb1EEENS1_19SingleTileSchedulerILb0ELb1ELb1ELi128EEEEEEEEEvNT_6ParamsE:
[----:B------:R-:W-:Y:S01]  /*0000*/  LDC R1, c[0x0][0x37c] ;  /* 0x0000df00ff017b82 */ /* 0x000fe20000000800 */
[----:B------:R-:W-:Y:S05]  /*0010*/  EXIT ;  /* 0x000000000000794d */ /* 0x000fea0003800000 */
.L_x_0:
[----:B------:R-:W-:-:S00]  /*0020*/  BRA `(.L_x_0) ;  /* 0xfffffffc00fc7947 */ /* 0x000fc0000383ffff */
[----:B------:R-:W-:-:S00]  /*0030*/  NOP ;  /* 0x0000000000007918 */ /* 0x000fc00000000000 */
        /* <DEDUP_REMOVED lines=12> */
.L_x_9:


//--------------------- .text._ZN7cutlass13device_kernelIN5flash11enable_sm90INS1_16FlashAttnFwdSm90INS1_25CollectiveMainloopFwdSm90ILi2EN4cute5tupleIJNS5_1CILi1EEES8_S8_EEENS6_IJNS7_ILi128EEESA_NS7_ILi256EEEEEELi256ENS_12float_e4m3_tEfNS_4arch4Sm90ELb0ELb0ELb1ELb1ELb1ELb0ELb0ELb1ELb0ELb1ELb1ELb0EEENS1_21CollectiveEpilogueFwdINS6_IJSA_SB_SA_EEES9_NS_10bfloat16_tESF_Li256ELb1ELb1ELb1ELb1EEENS1_36VarlenDynamicPersistentTileSchedulerILi128ELi128ELi256ELi128ELb1ELb1ELb1ELb0ELb1ELb1EEEEEEEEEvNT_6ParamsE --------------------------
	.section	.text._ZN7cutlass13device_kernelIN5flash11enable_sm90INS1_16FlashAttnFwdSm90INS1_25CollectiveMainloopFwdSm90ILi2EN4cute5tupleIJNS5_1CILi1EEES8_S8_EEENS6_IJNS7_ILi128EEESA_NS7_ILi256EEEEEELi256ENS_12float_e4m3_tEfNS_4arch4Sm90ELb0ELb0ELb1ELb1ELb1ELb0ELb0ELb1ELb0ELb1ELb1ELb0EEENS1_21CollectiveEpilogueFwdINS6_IJSA_SB_SA_EEES9_NS_10bfloat16_tESF_Li256ELb1ELb1ELb1ELb1EEENS1_36VarlenDynamicPersistentTileSchedulerILi128ELi128ELi256ELi128ELb1ELb1ELb1ELb0ELb1ELb1EEEEEEEEEvNT_6ParamsE,"ax",@progbits
	.align	128
.text._ZN7cutlass13device_kernelIN5flash11enable_sm90INS1_16FlashAttnFwdSm90INS1_25CollectiveMainloopFwdSm90ILi2EN4cute5tupleIJNS5_1CILi1EEES8_S8_EEENS6_IJNS7_ILi128EEESA_NS7_ILi256EEEEEELi256ENS_12float_e4m3_tEfNS_4arch4Sm90ELb0ELb0ELb1ELb1ELb1ELb0ELb0ELb1ELb0ELb1ELb1ELb0EEENS1_21CollectiveEpilogueFwdINS6_IJSA_SB_SA_EEES9_NS_10bfloat16_tESF_Li256ELb1ELb1ELb1ELb1EEENS1_36VarlenDynamicPersistentTileSchedulerILi128ELi128ELi256ELi128ELb1ELb1ELb1ELb0ELb1ELb1EEEEEEEEEvNT_6ParamsE:
        .type           _ZN7cutlass13device_kernelIN5flash11enable_sm90INS1_16FlashAttnFwdSm90INS1_25CollectiveMainloopFwdSm90ILi2EN4cute5tupleIJNS5_1CILi1EEES8_S8_EEENS6_IJNS7_ILi128EEESA_NS7_ILi256EEEEEELi256ENS_12float_e4m3_tEfNS_4arch4Sm90ELb0ELb0ELb1ELb1ELb1ELb0ELb0ELb1ELb0ELb1ELb1ELb0EEENS1_21CollectiveEpilogueFwdINS6_IJSA_SB_SA_EEES9_NS_10bfloat16_tESF_Li256ELb1ELb1ELb1ELb1EEENS1_36VarlenDynamicPersistentTileSchedulerILi128ELi128ELi256ELi128ELb1ELb1ELb1ELb0ELb1ELb1EEEEEEEEEvNT_6ParamsE,@function
        .size           _ZN7cutlass13device_kernelIN5flash11enable_sm90INS1_16FlashAttnFwdSm90INS1_25CollectiveMainloopFwdSm90ILi2EN4cute5tupleIJNS5_1CILi1EEES8_S8_EEENS6_IJNS7_ILi128EEESA_NS7_ILi256EEEEEELi256ENS_12float_e4m3_tEfNS_4arch4Sm90ELb0ELb0ELb1ELb1ELb1ELb0ELb0ELb1ELb0ELb1ELb1ELb0EEENS1_21CollectiveEpilogueFwdINS6_IJSA_SB_SA_EEES9_NS_10bfloat16_tESF_Li256ELb1ELb1ELb1ELb1EEENS1_36VarlenDynamicPersistentTileSchedulerILi128ELi128ELi256ELi128ELb1ELb1ELb1ELb0ELb1ELb1EEEEEEEEEvNT_6ParamsE,(.L_x_10 - _ZN7cutlass13device_kernelIN5flash11enable_sm90INS1_16FlashAttnFwdSm90INS1_25CollectiveMainloopFwdSm90ILi2EN4cute5tupleIJNS5_1CILi1EEES8_S8_EEENS6_IJNS7_ILi128EEESA_NS7_ILi256EEEEEELi256ENS_12float_e4m3_tEfNS_4arch4Sm90ELb0ELb0ELb1ELb1ELb1ELb0ELb0ELb1ELb0ELb1ELb1ELb0EEENS1_21CollectiveEpilogueFwdINS6_IJSA_SB_SA_EEES9_NS_10bfloat16_tESF_Li256ELb1ELb1ELb1ELb1EEENS1_36VarlenDynamicPersistentTileSchedulerILi128ELi128ELi256ELi128ELb1ELb1ELb1ELb0ELb1ELb1EEEEEEEEEvNT_6ParamsE)
        .other          _ZN7cutlass13device_kernelIN5flash11enable_sm90INS1_16FlashAttnFwdSm90INS1_25CollectiveMainloopFwdSm90ILi2EN4cute5tupleIJNS5_1CILi1EEES8_S8_EEENS6_IJNS7_ILi128EEESA_NS7_ILi256EEEEEELi256ENS_12float_e4m3_tEfNS_4arch4Sm90ELb0ELb0ELb1ELb1ELb1ELb0ELb0ELb1ELb0ELb1ELb1ELb0EEENS1_21CollectiveEpilogueFwdINS6_IJSA_SB_SA_EEES9_NS_10bfloat16_tESF_Li256ELb1ELb1ELb1ELb1EEENS1_36VarlenDynamicPersistentTileSchedulerILi128ELi128ELi256ELi128ELb1ELb1ELb1ELb0ELb1ELb1EEEEEEEEEvNT_6ParamsE,@"STO_CUDA_ENTRY STV_DEFAULT"
_ZN7cutlass13device_kernelIN5flash11enable_sm90INS1_16FlashAttnFwdSm90INS1_25CollectiveMainloopFwdSm90ILi2EN4cute5tupleIJNS5_1CILi1EEES8_S8_EEENS6_IJNS7_ILi128EEESA_NS7_ILi256EEEEEELi256ENS_12float_e4m3_tEfNS_4arch4Sm90ELb0ELb0ELb1ELb1ELb1ELb0ELb0ELb1ELb0ELb1ELb1ELb0EEENS1_21CollectiveEpilogueFwdINS6_IJSA_SB_SA_EEES9_NS_10bfloat16_tESF_Li256ELb1ELb1ELb1ELb1EEENS1_36VarlenDynamicPersistentTileSchedulerILi128ELi128ELi256ELi128ELb1ELb1ELb1ELb0ELb1ELb1EEEEEEEEEvNT_6ParamsE:
[----:B------:R-:W-:Y:S01]  /*0000*/  LDC R1, c[0x0][0x37c] ;  /* 0x0000df00ff017b82 */ /* 0x000fe20000000800 */
[----:B------:R-:W-:Y:S05]  /*0010*/  EXIT ;  /* 0x000000000000794d */ /* 0x000fea0003800000 */
.L_x_1:
        /* <DEDUP_REMOVED lines=14> */
.L_x_10:


//--------------------- .text._ZN7cutlass13device_kernelIN5flash11enable_sm90INS1_16FlashAttnFwdSm90INS1_25CollectiveMainloopFwdSm90ILi2EN4cute5tupleIJNS5_1CILi1EEES8_S8_EEENS6_IJNS7_ILi128EEESA_NS7_ILi256EEEEEELi256ENS_12float_e4m3_tEfNS_4arch4Sm90ELb0ELb0ELb1ELb1ELb1ELb1ELb0ELb1ELb0ELb1ELb1ELb0EEENS1_21CollectiveEpilogueFwdINS6_IJSA_SB_SA_EEES9_NS_10bfloat16_tESF_Li256ELb1ELb1ELb1ELb1EEENS1_36VarlenDynamicPersistentTileSchedulerILi128ELi128ELi256ELi128ELb1ELb1ELb1ELb0ELb1ELb1EEEEEEEEEvNT_6ParamsE --------------------------
	.section	.text._ZN7cutlass13device_kernelIN5flash11enable_sm90INS1_16FlashAttnFwdSm90INS1_25CollectiveMainloopFwdSm90ILi2EN4cute5tupleIJNS5_1CILi1EEES8_S8_EEENS6_IJNS7_ILi128EEESA_NS7_ILi256EEEEEELi256ENS_12float_e4m3_tEfNS_4arch4Sm90ELb0ELb0ELb1ELb1ELb1ELb1ELb0ELb1ELb0ELb1ELb1ELb0EEENS1_21CollectiveEpilogueFwdINS6_IJSA_SB_SA_EEES9_NS_10bfloat16_tESF_Li256ELb1ELb1ELb1ELb1EEENS1_36VarlenDynamicPersistentTileSchedulerILi128ELi128ELi256ELi128ELb1ELb1ELb1ELb0ELb1ELb1EEEEEEEEEvNT_6ParamsE,"ax",@progbits
	.align	128
.text._ZN7cutlass13device_kernelIN5flash11enable_sm90INS1_16FlashAttnFwdSm90INS1_25CollectiveMainloopFwdSm90ILi2EN4cute5tupleIJNS5_1CILi1EEES8_S8_EEENS6_IJNS7_ILi128EEESA_NS7_ILi256EEEEEELi256ENS_12float_e4m3_tEfNS_4arch4Sm90ELb0ELb0ELb1ELb1ELb1ELb1ELb0ELb1ELb0ELb1ELb1ELb0EEENS1_21CollectiveEpilogueFwdINS6_IJSA_SB_SA_EEES9_NS_10bfloat16_tESF_Li256ELb1ELb1ELb1ELb1EEENS1_36VarlenDynamicPersistentTileSchedulerILi128ELi128ELi256ELi128ELb1ELb1ELb1ELb0ELb1ELb1EEEEEEEEEvNT_6ParamsE:
        .type           _ZN7cutlass13device_kernelIN5flash11enable_sm90INS1_16FlashAttnFwdSm90INS1_25CollectiveMainloopFwdSm90ILi2EN4cute5tupleIJNS5_1CILi1EEES8_S8_EEENS6_IJNS7_ILi128EEESA_NS7_ILi256EEEEEELi256ENS_12float_e4m3_tEfNS_4arch4Sm90ELb0ELb0ELb1ELb1ELb1ELb1ELb0ELb1ELb0ELb1ELb1ELb0EEENS1_21CollectiveEpilogueFwdINS6_IJSA_SB_SA_EEES9_NS_10bfloat16_tESF_Li256ELb1ELb1ELb1ELb1EEENS1_36VarlenDynamicPersistentTileSchedulerILi128ELi128ELi256ELi128ELb1ELb1ELb1ELb0ELb1ELb1EEEEEEEEEvNT_6ParamsE,@function
        .size           _ZN7cutlass13device_kernelIN5flash11enable_sm90INS1_16FlashAttnFwdSm90INS1_25CollectiveMainloopFwdSm90ILi2EN4cute5tupleIJNS5_1CILi1EEES8_S8_EEENS6_IJNS7_ILi128EEESA_NS7_ILi256EEEEEELi256ENS_12float_e4m3_tEfNS_4arch4Sm90ELb0ELb0ELb1ELb1ELb1ELb1ELb0ELb1ELb0ELb1ELb1ELb0EEENS1_21CollectiveEpilogueFwdINS6_IJSA_SB_SA_EEES9_NS_10bfloat16_tESF_Li256ELb1ELb1ELb1ELb1EEENS1_36VarlenDynamicPersistentTileSchedulerILi128ELi128ELi256ELi128ELb1ELb1ELb1ELb0ELb1ELb1EEEEEEEEEvNT_6ParamsE,(.L_x_11 - _ZN7cutlass13device_kernelIN5flash11enable_sm90INS1_16FlashAttnFwdSm90INS1_25CollectiveMainloopFwdSm90ILi2EN4cute5tupleIJNS5_1CILi1EEES8_S8_EEENS6_IJNS7_ILi128EEESA_NS7_ILi256EEEEEELi256ENS_12float_e4m3_tEfNS_4arch4Sm90ELb0ELb0ELb1ELb1ELb1ELb1ELb0ELb1ELb0ELb1ELb1ELb0EEENS1_21CollectiveEpilogueFwdINS6_IJSA_SB_SA_EEES9_NS_10bfloat16_tESF_Li256ELb1ELb1ELb1ELb1EEENS1_36VarlenDynamicPersistentTileSchedulerILi128ELi128ELi256ELi128ELb1ELb1ELb1ELb0ELb1ELb1EEEEEEEEEvNT_6ParamsE)
        .other          _ZN7cutlass13device_kernelIN5flash11enable_sm90INS1_16FlashAttnFwdSm90INS1_25CollectiveMainloopFwdSm90ILi2EN4cute5tupleIJNS5_1CILi1EEES8_S8_EEENS6_IJNS7_ILi128EEESA_NS7_ILi256EEEEEELi256ENS_12float_e4m3_tEfNS_4arch4Sm90ELb0ELb0ELb1ELb1ELb1ELb1ELb0ELb1ELb0ELb1ELb1ELb0EEENS1_21CollectiveEpilogueFwdINS6_IJSA_SB_SA_EEES9_NS_10bfloat16_tESF_Li256ELb1ELb1ELb1ELb1EEENS1_36VarlenDynamicPersistentTileSchedulerILi128ELi128ELi256ELi128ELb1ELb1ELb1ELb0ELb1ELb1EEEEEEEEEvNT_6ParamsE,@"STO_CUDA_ENTRY STV_DEFAULT"
_ZN7cutlass13device_kernelIN5flash11enable_sm90INS1_16FlashAttnFwdSm90INS1_25CollectiveMainloopFwdSm90ILi2EN4cute5tupleIJNS5_1CILi1EEES8_S8_EEENS6_IJNS7_ILi128EEESA_NS7_ILi256EEEEEELi256ENS_12float_e4m3_tEfNS_4arch4Sm90ELb0ELb0ELb1ELb1ELb1ELb1ELb0ELb1ELb0ELb1ELb1ELb0EEENS1_21CollectiveEpilogueFwdINS6_IJSA_SB_SA_EEES9_NS_10bfloat16_tESF_Li256ELb1ELb1ELb1ELb1EEENS1_36VarlenDynamicPersistentTileSchedulerILi128ELi128ELi256ELi128ELb1ELb1ELb1ELb0ELb1ELb1EEEEEEEEEvNT_6ParamsE:
[----:B------:R-:W-:Y:S01]  /*0000*/  LDC R1, c[0x0][0x37c] ;  /* 0x0000df00ff017b82 */ /* 0x000fe20000000800 */
[----:B------:R-:W-:Y:S05]  /*0010*/  EXIT ;  /* 0x000000000000794d */ /* 0x000fea0003800000 */
.L_x_2:
        /* <DEDUP_REMOVED lines=14> */
.L_x_11:


//--------------------- .text._ZN7cutlass13device_kernelIN5flash11enable_sm90INS1_16FlashAttnFwdSm90INS1_25CollectiveMainloopFwdSm90ILi2EN4cute5tupleIJNS5_1CILi1EEES8_S8_EEENS6_IJNS7_ILi128EEENS7_ILi64EEENS7_ILi256EEEEEELi256ENS_12float_e4m3_tEfNS_4arch4Sm90ELb0ELb1ELb1ELb0ELb1ELb0ELb0ELb1ELb0ELb1ELb1ELb0EEENS1_21CollectiveEpilogueFwdINS6_IJSA_SC_SB_EEES9_NS_10bfloat16_tESG_Li256ELb0ELb1ELb1ELb1EEENS1_19SingleTileSchedulerILb0ELb1ELb1ELi128EEEEEEEEEvNT_6ParamsE --------------------------
	.section	.text._ZN7cutlass13device_kernelIN5flash11enable_sm90INS1_16FlashAttnFwdSm90INS1_25CollectiveMainloopFwdSm90ILi2EN4cute5tupleIJNS5_1CILi1EEES8_S8_EEENS6_IJNS7_ILi128EEENS7_ILi64EEENS7_ILi256EEEEEELi256ENS_12float_e4m3_tEfNS_4arch4Sm90ELb0ELb1ELb1ELb0ELb1ELb0ELb0ELb1ELb0ELb1ELb1ELb0EEENS1_21CollectiveEpilogueFwdINS6_IJSA_SC_SB_EEES9_NS_10bfloat16_tESG_Li256ELb0ELb1ELb1ELb1EEENS1_19SingleTileSchedulerILb0ELb1ELb1ELi128EEEEEEEEEvNT_6ParamsE,"ax",@progbits
	.align	128
.text._ZN7cutlass13device_kernelIN5flash11enable_sm90INS1_16FlashAttnFwdSm90INS1_25CollectiveMainloopFwdSm90ILi2EN4cute5tupleIJNS5_1CILi1EEES8_S8_EEENS6_IJNS7_ILi128EEENS7_ILi64EEENS7_ILi256EEEEEELi256ENS_12float_e4m3_tEfNS_4arch4Sm90ELb0ELb1ELb1ELb0ELb1ELb0ELb0ELb1ELb0ELb1ELb1ELb0EEENS1_21CollectiveEpilogueFwdINS6_IJSA_SC_SB_EEES9_NS_10bfloat16_tESG_Li256ELb0ELb1ELb1ELb1EEENS1_19SingleTileSchedulerILb0ELb1ELb1ELi128EEEEEEEEEvNT_6ParamsE:
        .type           _ZN7cutlass13device_kernelIN5flash11enable_sm90INS1_16FlashAttnFwdSm90INS1_25CollectiveMainloopFwdSm90ILi2EN4cute5tupleIJNS5_1CILi1EEES8_S8_EEENS6_IJNS7_ILi128EEENS7_ILi64EEENS7_ILi256EEEEEELi256ENS_12float_e4m3_tEfNS_4arch4Sm90ELb0ELb1ELb1ELb0ELb1ELb0ELb0ELb1ELb0ELb1ELb1ELb0EEENS1_21CollectiveEpilogueFwdINS6_IJSA_SC_SB_EEES9_NS_10bfloat16_tESG_Li256ELb0ELb1ELb1ELb1EEENS1_19SingleTileSchedulerILb0ELb1ELb1ELi128EEEEEEEEEvNT_6ParamsE,@function
        .size           _ZN7cutlass13device_kernelIN5flash11enable_sm90INS1_16FlashAttnFwdSm90INS1_25CollectiveMainloopFwdSm90ILi2EN4cute5tupleIJNS5_1CILi1EEES8_S8_EEENS6_IJNS7_ILi128EEENS7_ILi64EEENS7_ILi256EEEEEELi256ENS_12float_e4m3_tEfNS_4arch4Sm90ELb0ELb1ELb1ELb0ELb1ELb0ELb0ELb1ELb0ELb1ELb1ELb0EEENS1_21CollectiveEpilogueFwdINS6_IJSA_SC_SB_EEES9_NS_10bfloat16_tESG_Li256ELb0ELb1ELb1ELb1EEENS1_19SingleTileSchedulerILb0ELb1ELb1ELi128EEEEEEEEEvNT_6ParamsE,(.L_x_12 - _ZN7cutlass13device_kernelIN5flash11enable_sm90INS1_16FlashAttnFwdSm90INS1_25CollectiveMainloopFwdSm90ILi2EN4cute5tupleIJNS5_1CILi1EEES8_S8_EEENS6_IJNS7_ILi128EEENS7_ILi64EEENS7_ILi256EEEEEELi256ENS_12float_e4m3_tEfNS_4arch4Sm90ELb0ELb1ELb1ELb0ELb1ELb0ELb0ELb1ELb0ELb1ELb1ELb0EEENS1_21CollectiveEpilogueFwdINS6_IJSA_SC_SB_EEES9_NS_10bfloat16_tESG_Li256ELb0ELb1ELb1ELb1EEENS1_19SingleTileSchedulerILb0ELb1ELb1ELi128EEEEEEEEEvNT_6ParamsE)
        .other          _ZN7cutlass13device_kernelIN5flash11enable_sm90INS1_16FlashAttnFwdSm90INS1_25CollectiveMainloopFwdSm90ILi2EN4cute5tupleIJNS5_1CILi1EEES8_S8_EEENS6_IJNS7_ILi128EEENS7_ILi64EEENS7_ILi256EEEEEELi256ENS_12float_e4m3_tEfNS_4arch4Sm90ELb0ELb1ELb1ELb0ELb1ELb0ELb0ELb1ELb0ELb1ELb1ELb0EEENS1_21CollectiveEpilogueFwdINS6_IJSA_SC_SB_EEES9_NS_10bfloat16_tESG_Li256ELb0ELb1ELb1ELb1EEENS1_19SingleTileSchedulerILb0ELb1ELb1ELi128EEEEEEEEEvNT_6ParamsE,@"STO_CUDA_ENTRY STV_DEFAULT"
_ZN7cutlass13device_kernelIN5flash11enable_sm90INS1_16FlashAttnFwdSm90INS1_25CollectiveMainloopFwdSm90ILi2EN4cute5tupleIJNS5_1CILi1EEES8_S8_EEENS6_IJNS7_ILi128EEENS7_ILi64EEENS7_ILi256EEEEEELi256ENS_12float_e4m3_tEfNS_4arch4Sm90ELb0ELb1ELb1ELb0ELb1ELb0ELb0ELb1ELb0ELb1ELb1ELb0EEENS1_21CollectiveEpilogueFwdINS6_IJSA_SC_SB_EEES9_NS_10bfloat16_tESG_Li256ELb0ELb1ELb1ELb1EEENS1_19SingleTileSchedulerILb0ELb1ELb1ELi128EEEEEEEEEvNT_6ParamsE:
[----:B------:R-:W-:Y:S01]  /*0000*/  LDC R1, c[0x0][0x37c] ;  /* 0x0000df00ff017b82 */ /* 0x000fe20000000800 */
[----:B------:R-:W-:Y:S05]  /*0010*/  EXIT ;  /* 0x000000000000794d */ /* 0x000fea0003800000 */
.L_x_3:
        /* <DEDUP_REMOVED lines=14> */
.L_x_12:


//--------------------- .text._ZN7cutlass13device_kernelIN5flash11enable_sm90INS1_16FlashAttnFwdSm90INS1_25CollectiveMainloopFwdSm90ILi2EN4cute5tupleIJNS5_1CILi1EEES8_S8_EEENS6_IJNS7_ILi128EEENS7_ILi64EEENS7_ILi256EEEEEELi256ENS_12float_e4m3_tEfNS_4arch4Sm90ELb0ELb1ELb1ELb1ELb1ELb0ELb0ELb1ELb0ELb1ELb1ELb0EEENS1_21CollectiveEpilogueFwdINS6_IJSA_SC_SB_EEES9_NS_10bfloat16_tESG_Li256ELb1ELb1ELb1ELb1EEENS1_36VarlenDynamicPersistentTileSchedulerILi128ELi64ELi256ELi128ELb1ELb1ELb1ELb1ELb0ELb1EEEEEEEEEvNT_6ParamsE --------------------------
	.section	.text._ZN7cutlass13device_kernelIN5flash11enable_sm90INS1_16FlashAttnFwdSm90INS1_25CollectiveMainloopFwdSm90ILi2EN4cute5tupleIJNS5_1CILi1EEES8_S8_EEENS6_IJNS7_ILi128EEENS7_ILi64EEENS7_ILi256EEEEEELi256ENS_12float_e4m3_tEfNS_4arch4Sm90ELb0ELb1ELb1ELb1ELb1ELb0ELb0ELb1ELb0ELb1ELb1ELb0EEENS1_21CollectiveEpilogueFwdINS6_IJSA_SC_SB_EEES9_NS_10bfloat16_tESG_Li256ELb1ELb1ELb1ELb1EEENS1_36VarlenDynamicPersistentTileSchedulerILi128ELi64ELi256ELi128ELb1ELb1ELb1ELb1ELb0ELb1EEEEEEEEEvNT_6ParamsE,"ax",@progbits
	.align	128
.text._ZN7cutlass13device_kernelIN5flash11enable_sm90INS1_16FlashAttnFwdSm90INS1_25CollectiveMainloopFwdSm90ILi2EN4cute5tupleIJNS5_1CILi1EEES8_S8_EEENS6_IJNS7_ILi128EEENS7_ILi64EEENS7_ILi256EEEEEELi256ENS_12float_e4m3_tEfNS_4arch4Sm90ELb0ELb1ELb1ELb1ELb1ELb0ELb0ELb1ELb0ELb1ELb1ELb0EEENS1_21CollectiveEpilogueFwdINS6_IJSA_SC_SB_EEES9_NS_10bfloat16_tESG_Li256ELb1ELb1ELb1ELb1EEENS1_36VarlenDynamicPersistentTileSchedulerILi128ELi64ELi256ELi128ELb1ELb1ELb1ELb1ELb0ELb1EEEEEEEEEvNT_6ParamsE:
        .type           _ZN7cutlass13device_kernelIN5flash11enable_sm90INS1_16FlashAttnFwdSm90INS1_25CollectiveMainloopFwdSm90ILi2EN4cute5tupleIJNS5_1CILi1EEES8_S8_EEENS6_IJNS7_ILi128EEENS7_ILi64EEENS7_ILi256EEEEEELi256ENS_12float_e4m3_tEfNS_4arch4Sm90ELb0ELb1ELb1ELb1ELb1ELb0ELb0ELb1ELb0ELb1ELb1ELb0EEENS1_21CollectiveEpilogueFwdINS6_IJSA_SC_SB_EEES9_NS_10bfloat16_tESG_Li256ELb1ELb1ELb1ELb1EEENS1_36VarlenDynamicPersistentTileSchedulerILi128ELi64ELi256ELi128ELb1ELb1ELb1ELb1ELb0ELb1EEEEEEEEEvNT_6ParamsE,@function
        .size           _ZN7cutlass13device_kernelIN5flash11enable_sm90INS1_16FlashAttnFwdSm90INS1_25CollectiveMainloopFwdSm90ILi2EN4cute5tupleIJNS5_1CILi1EEES8_S8_EEENS6_IJNS7_ILi128EEENS7_ILi64EEENS7_ILi256EEEEEELi256ENS_12float_e4m3_tEfNS_4arch4Sm90ELb0ELb1ELb1ELb1ELb1ELb0ELb0ELb1ELb0ELb1ELb1ELb0EEENS1_21CollectiveEpilogueFwdINS6_IJSA_SC_SB_EEES9_NS_10bfloat16_tESG_Li256ELb1ELb1ELb1ELb1EEENS1_36VarlenDynamicPersistentTileSchedulerILi128ELi64ELi256ELi128ELb1ELb1ELb1ELb1ELb0ELb1EEEEEEEEEvNT_6ParamsE,(.L_x_13 - _ZN7cutlass13device_kernelIN5flash11enable_sm90INS1_16FlashAttnFwdSm90INS1_25CollectiveMainloopFwdSm90ILi2EN4cute5tupleIJNS5_1CILi1EEES8_S8_EEENS6_IJNS7_ILi128EEENS7_ILi64EEENS7_ILi256EEEEEELi256ENS_12float_e4m3_tEfNS_4arch4Sm90ELb0ELb1ELb1ELb1ELb1ELb0ELb0ELb1ELb0ELb1ELb1ELb0EEENS1_21CollectiveEpilogueFwdINS6_IJSA_SC_SB_EEES9_NS_10bfloat16_tESG_Li256ELb1ELb1ELb1ELb1EEENS1_36VarlenDynamicPersistentTileSchedulerILi128ELi64ELi256ELi128ELb1ELb1ELb1ELb1ELb0ELb1EEEEEEEEEvNT_6ParamsE)
        .other          _ZN7cutlass13device_kernelIN5flash11enable_sm90INS1_16FlashAttnFwdSm90INS1_25CollectiveMainloopFwdSm90ILi2EN4cute5tupleIJNS5_1CILi1EEES8_S8_EEENS6_IJNS7_ILi128EEENS7_ILi64EEENS7_ILi256EEEEEELi256ENS_12float_e4m3_tEfNS_4arch4Sm90ELb0ELb1ELb1ELb1ELb1ELb0ELb0ELb1ELb0ELb1ELb1ELb0EEENS1_21CollectiveEpilogueFwdINS6_IJSA_SC_SB_EEES9_NS_10bfloat16_tESG_Li256ELb1ELb1ELb1ELb1EEENS1_36VarlenDynamicPersistentTileSchedulerILi128ELi64ELi256ELi128ELb1ELb1ELb1ELb1ELb0ELb1EEEEEEEEEvNT_6ParamsE,@"STO_CUDA_ENTRY STV_DEFAULT"
_ZN7cutlass13device_kernelIN5flash11enable_sm90INS1_16FlashAttnFwdSm90INS1_25CollectiveMainloopFwdSm90ILi2EN4cute5tupleIJNS5_1CILi1EEES8_S8_EEENS6_IJNS7_ILi128EEENS7_ILi64EEENS7_ILi256EEEEEELi256ENS_12float_e4m3_tEfNS_4arch4Sm90ELb0ELb1ELb1ELb1ELb1ELb0ELb0ELb1ELb0ELb1ELb1ELb0EEENS1_21CollectiveEpilogueFwdINS6_IJSA_SC_SB_EEES9_NS_10bfloat16_tESG_Li256ELb1ELb1ELb1ELb1EEENS1_36VarlenDynamicPersistentTileSchedulerILi128ELi64ELi256ELi128ELb1ELb1ELb1ELb1ELb0ELb1EEEEEEEEEvNT_6ParamsE:
[----:B------:R-:W-:Y:S01]  /*0000*/  LDC R1, c[0x0][0x37c] ;  /* 0x0000df00ff017b82 */ /* 0x000fe20000000800 */
[----:B------:R-:W-:Y:S05]  /*0010*/  EXIT ;  /* 0x000000000000794d */ /* 0x000fea0003800000 */
.L_x_4:
        /* <DEDUP_REMOVED lines=14> */
.L_x_13:


//--------------------- .text._ZN7cutlass13device_kernelIN5flash11enable_sm90INS1_16FlashAttnFwdSm90INS1_25CollectiveMainloopFwdSm90ILi2EN4cute5tupleIJNS5_1CILi1EEES8_S8_EEENS6_IJNS7_ILi128EEENS7_ILi64EEENS7_ILi256EEEEEELi256ENS_12float_e4m3_tEfNS_4arch4Sm90ELb0ELb1ELb1ELb1ELb1ELb1ELb0ELb1ELb0ELb1ELb1ELb0EEENS1_21CollectiveEpilogueFwdINS6_IJSA_SC_SB_EEES9_NS_10bfloat16_tESG_Li256ELb1ELb1ELb1ELb1EEENS1_36VarlenDynamicPersistentTileSchedulerILi128ELi64ELi256ELi128ELb1ELb1ELb1ELb1ELb0ELb1EEEEEEEEEvNT_6ParamsE --------------------------
	.section	.text._ZN7cutlass13device_kernelIN5flash11enable_sm90INS1_16FlashAttnFwdSm90INS1_25CollectiveMainloopFwdSm90ILi2EN4cute5tupleIJNS5_1CILi1EEES8_S8_EEENS6_IJNS7_ILi128EEENS7_ILi64EEENS7_ILi256EEEEEELi256ENS_12float_e4m3_tEfNS_4arch4Sm90ELb0ELb1ELb1ELb1ELb1ELb1ELb0ELb1ELb0ELb1ELb1ELb0EEENS1_21CollectiveEpilogueFwdINS6_IJSA_SC_SB_EEES9_NS_10bfloat16_tESG_Li256ELb1ELb1ELb1ELb1EEENS1_36VarlenDynamicPersistentTileSchedulerILi128ELi64ELi256ELi128ELb1ELb1ELb1ELb1ELb0ELb1EEEEEEEEEvNT_6ParamsE,"ax",@progbits
	.align	128
.text._ZN7cutlass13device_kernelIN5flash11enable_sm90INS1_16FlashAttnFwdSm90INS1_25CollectiveMainloopFwdSm90ILi2EN4cute5tupleIJNS5_1CILi1EEES8_S8_EEENS6_IJNS7_ILi128EEENS7_ILi64EEENS7_ILi256EEEEEELi256ENS_12float_e4m3_tEfNS_4arch4Sm90ELb0ELb1ELb1ELb1ELb1ELb1ELb0ELb1ELb0ELb1ELb1ELb0EEENS1_21CollectiveEpilogueFwdINS6_IJSA_SC_SB_EEES9_NS_10bfloat16_tESG_Li256ELb1ELb1ELb1ELb1EEENS1_36VarlenDynamicPersistentTileSchedulerILi128ELi64ELi256ELi128ELb1ELb1ELb1ELb1ELb0ELb1EEEEEEEEEvNT_6ParamsE:
        .type           _ZN7cutlass13device_kernelIN5flash11enable_sm90INS1_16FlashAttnFwdSm90INS1_25CollectiveMainloopFwdSm90ILi2EN4cute5tupleIJNS5_1CILi1EEES8_S8_EEENS6_IJNS7_ILi128EEENS7_ILi64EEENS7_ILi256EEEEEELi256ENS_12float_e4m3_tEfNS_4arch4Sm90ELb0ELb1ELb1ELb1ELb1ELb1ELb0ELb1ELb0ELb1ELb1ELb0EEENS1_21CollectiveEpilogueFwdINS6_IJSA_SC_SB_EEES9_NS_10bfloat16_tESG_Li256ELb1ELb1ELb1ELb1EEENS1_36VarlenDynamicPersistentTileSchedulerILi128ELi64ELi256ELi128ELb1ELb1ELb1ELb1ELb0ELb1EEEEEEEEEvNT_6ParamsE,@function
        .size           _ZN7cutlass13device_kernelIN5flash11enable_sm90INS1_16FlashAttnFwdSm90INS1_25CollectiveMainloopFwdSm90ILi2EN4cute5tupleIJNS5_1CILi1EEES8_S8_EEENS6_IJNS7_ILi128EEENS7_ILi64EEENS7_ILi256EEEEEELi256ENS_12float_e4m3_tEfNS_4arch4Sm90ELb0ELb1ELb1ELb1ELb1ELb1ELb0ELb1ELb0ELb1ELb1ELb0EEENS1_21CollectiveEpilogueFwdINS6_IJSA_SC_SB_EEES9_NS_10bfloat16_tESG_Li256ELb1ELb1ELb1ELb1EEENS1_36VarlenDynamicPersistentTileSchedulerILi128ELi64ELi256ELi128ELb1ELb1ELb1ELb1ELb0ELb1EEEEEEEEEvNT_6ParamsE,(.L_x_14 - _ZN7cutlass13device_kernelIN5flash11enable_sm90INS1_16FlashAttnFwdSm90INS1_25CollectiveMainloopFwdSm90ILi2EN4cute5tupleIJNS5_1CILi1EEES8_S8_EEENS6_IJNS7_ILi128EEENS7_ILi64EEENS7_ILi256EEEEEELi256ENS_12float_e4m3_tEfNS_4arch4Sm90ELb0ELb1ELb1ELb1ELb1ELb1ELb0ELb1ELb0ELb1ELb1ELb0EEENS1_21CollectiveEpilogueFwdINS6_IJSA_SC_SB_EEES9_NS_10bfloat16_tESG_Li256ELb1ELb1ELb1ELb1EEENS1_36VarlenDynamicPersistentTileSchedulerILi128ELi64ELi256ELi128ELb1ELb1ELb1ELb1ELb0ELb1EEEEEEEEEvNT_6ParamsE)
        .other          _ZN7cutlass13device_kernelIN5flash11enable_sm90INS1_16FlashAttnFwdSm90INS1_25CollectiveMainloopFwdSm90ILi2EN4cute5tupleIJNS5_1CILi1EEES8_S8_EEENS6_IJNS7_ILi128EEENS7_ILi64EEENS7_ILi256EEEEEELi256ENS_12float_e4m3_tEfNS_4arch4Sm90ELb0ELb1ELb1ELb1ELb1ELb1ELb0ELb1ELb0ELb1ELb1ELb0EEENS1_21CollectiveEpilogueFwdINS6_IJSA_SC_SB_EEES9_NS_10bfloat16_tESG_Li256ELb1ELb1ELb1ELb1EEENS1_36VarlenDynamicPersistentTileSchedulerILi128ELi64ELi256ELi128ELb1ELb1ELb1ELb1ELb0ELb1EEEEEEEEEvNT_6ParamsE,@"STO_CUDA_ENTRY STV_DEFAULT"
_ZN7cutlass13device_kernelIN5flash11enable_sm90INS1_16FlashAttnFwdSm90INS1_25CollectiveMainloopFwdSm90ILi2EN4cute5tupleIJNS5_1CILi1EEES8_S8_EEENS6_IJNS7_ILi128EEENS7_ILi64EEENS7_ILi256EEEEEELi256ENS_12float_e4m3_tEfNS_4arch4Sm90ELb0ELb1ELb1ELb1ELb1ELb1ELb0ELb1ELb0ELb1ELb1ELb0EEENS1_21CollectiveEpilogueFwdINS6_IJSA_SC_SB_EEES9_NS_10bfloat16_tESG_Li256ELb1ELb1ELb1ELb1EEENS1_36VarlenDynamicPersistentTileSchedulerILi128ELi64ELi256ELi128ELb1ELb1ELb1ELb1ELb0ELb1EEEEEEEEEvNT_6ParamsE:
[----:B------:R-:W-:Y:S01]  /*0000*/  LDC R1, c[0x0][0x37c] ;  /* 0x0000df00ff017b82 */ /* 0x000fe20000000800 */
[----:B------:R-:W-:Y:S05]  /*0010*/  EXIT ;  /* 0x000000000000794d */ /* 0x000fea0003800000 */
.L_x_5:
        /* <DEDUP_REMOVED lines=14> */
.L_x_14:


//--------------------- .text._ZN7cutlass13device_kernelIN5flash11enable_sm90INS1_16FlashAttnFwdSm90INS1_25CollectiveMainloopFwdSm90ILi2EN4cute5tupleIJNS5_1CILi1EEES8_S8_EEENS6_IJNS7_ILi128EEESA_NS7_ILi256EEEEEELi256ENS_12float_e4m3_tEfNS_4arch4Sm90ELb1ELb0ELb1ELb0ELb1ELb0ELb0ELb1ELb0ELb1ELb1ELb0EEENS1_21CollectiveEpilogueFwdINS6_IJSA_SB_SA_EEES9_NS_10bfloat16_tESF_Li256ELb0ELb1ELb1ELb1EEENS1_19SingleTileSchedulerILb0ELb1ELb1ELi128EEEEEEEEEvNT_6ParamsE --------------------------
	.section	.text._ZN7cutlass13device_kernelIN5flash11enable_sm90INS1_16FlashAttnFwdSm90INS1_25CollectiveMainloopFwdSm90ILi2EN4cute5tupleIJNS5_1CILi1EEES8_S8_EEENS6_IJNS7_ILi128EEESA_NS7_ILi256EEEEEELi256ENS_12float_e4m3_tEfNS_4arch4Sm90ELb1ELb0ELb1ELb0ELb1ELb0ELb0ELb1ELb0ELb1ELb1ELb0EEENS1_21CollectiveEpilogueFwdINS6_IJSA_SB_SA_EEES9_NS_10bfloat16_tESF_Li256ELb0ELb1ELb1ELb1EEENS1_19SingleTileSchedulerILb0ELb1ELb1ELi128EEEEEEEEEvNT_6ParamsE,"ax",@progbits
	.align	128
.text._ZN7cutlass13device_kernelIN5flash11enable_sm90INS1_16FlashAttnFwdSm90INS1_25CollectiveMainloopFwdSm90ILi2EN4cute5tupleIJNS5_1CILi1EEES8_S8_EEENS6_IJNS7_ILi128EEESA_NS7_ILi256EEEEEELi256ENS_12float_e4m3_tEfNS_4arch4Sm90ELb1ELb0ELb1ELb0ELb1ELb0ELb0ELb1ELb0ELb1ELb1ELb0EEENS1_21CollectiveEpilogueFwdINS6_IJSA_SB_SA_EEES9_NS_10bfloat16_tESF_Li256ELb0ELb1ELb1ELb1EEENS1_19SingleTileSchedulerILb0ELb1ELb1ELi128EEEEEEEEEvNT_6ParamsE:
        .type           _ZN7cutlass13device_kernelIN5flash11enable_sm90INS1_16FlashAttnFwdSm90INS1_25CollectiveMainloopFwdSm90ILi2EN4cute5tupleIJNS5_1CILi1EEES8_S8_EEENS6_IJNS7_ILi128EEESA_NS7_ILi256EEEEEELi256ENS_12float_e4m3_tEfNS_4arch4Sm90ELb1ELb0ELb1ELb0ELb1ELb0ELb0ELb1ELb0ELb1ELb1ELb0EEENS1_21CollectiveEpilogueFwdINS6_IJSA_SB_SA_EEES9_NS_10bfloat16_tESF_Li256ELb0ELb1ELb1ELb1EEENS1_19SingleTileSchedulerILb0ELb1ELb1ELi128EEEEEEEEEvNT_6ParamsE,@function
        .size           _ZN7cutlass13device_kernelIN5flash11enable_sm90INS1_16FlashAttnFwdSm90INS1_25CollectiveMainloopFwdSm90ILi2EN4cute5tupleIJNS5_1CILi1EEES8_S8_EEENS6_IJNS7_ILi128EEESA_NS7_ILi256EEEEEELi256ENS_12float_e4m3_tEfNS_4arch4Sm90ELb1ELb0ELb1ELb0ELb1ELb0ELb0ELb1ELb0ELb1ELb1ELb0EEENS1_21CollectiveEpilogueFwdINS6_IJSA_SB_SA_EEES9_NS_10bfloat16_tESF_Li256ELb0ELb1ELb1ELb1EEENS1_19SingleTileSchedulerILb0ELb1ELb1ELi128EEEEEEEEEvNT_6ParamsE,(.L_x_15 - _ZN7cutlass13device_kernelIN5flash11enable_sm90INS1_16FlashAttnFwdSm90INS1_25CollectiveMainloopFwdSm90ILi2EN4cute5tupleIJNS5_1CILi1EEES8_S8_EEENS6_IJNS7_ILi128EEESA_NS7_ILi256EEEEEELi256ENS_12float_e4m3_tEfNS_4arch4Sm90ELb1ELb0ELb1ELb0ELb1ELb0ELb0ELb1ELb0ELb1ELb1ELb0EEENS1_21CollectiveEpilogueFwdINS6_IJSA_SB_SA_EEES9_NS_10bfloat16_tESF_Li256ELb0ELb1ELb1ELb1EEENS1_19SingleTileSchedulerILb0ELb1ELb1ELi128EEEEEEEEEvNT_6ParamsE)
        .other          _ZN7cutlass13device_kernelIN5flash11enable_sm90INS1_16FlashAttnFwdSm90INS1_25CollectiveMainloopFwdSm90ILi2EN4cute5tupleIJNS5_1CILi1EEES8_S8_EEENS6_IJNS7_ILi128EEESA_NS7_ILi256EEEEEELi256ENS_12float_e4m3_tEfNS_4arch4Sm90ELb1ELb0ELb1ELb0ELb1ELb0ELb0ELb1ELb0ELb1ELb1ELb0EEENS1_21CollectiveEpilogueFwdINS6_IJSA_SB_SA_EEES9_NS_10bfloat16_tESF_Li256ELb0ELb1ELb1ELb1EEENS1_19SingleTileSchedulerILb0ELb1ELb1ELi128EEEEEEEEEvNT_6ParamsE,@"STO_CUDA_ENTRY STV_DEFAULT"
_ZN7cutlass13device_kernelIN5flash11enable_sm90INS1_16FlashAttnFwdSm90INS1_25CollectiveMainloopFwdSm90ILi2EN4cute5tupleIJNS5_1CILi1EEES8_S8_EEENS6_IJNS7_ILi128EEESA_NS7_ILi256EEEEEELi256ENS_12float_e4m3_tEfNS_4arch4Sm90ELb1ELb0ELb1ELb0ELb1ELb0ELb0ELb1ELb0ELb1ELb1ELb0EEENS1_21CollectiveEpilogueFwdINS6_IJSA_SB_SA_EEES9_NS_10bfloat16_tESF_Li256ELb0ELb1ELb1ELb1EEENS1_19SingleTileSchedulerILb0ELb1ELb1ELi128EEEEEEEEEvNT_6ParamsE:
[----:B------:R-:W-:Y:S01]  /*0000*/  LDC R1, c[0x0][0x37c] ;  /* 0x0000df00ff017b82 */ /* 0x000fe20000000800 */
[----:B------:R-:W-:Y:S05]  /*0010*/  EXIT ;  /* 0x000000000000794d */ /* 0x000fea0003800000 */
.L_x_6:
        /* <DEDUP_REMOVED lines=14> */
.L_x_15:


//--------------------- .text._ZN7cutlass13device_kernelIN5flash11enable_sm90INS1_16FlashAttnFwdSm90INS1_25CollectiveMainloopFwdSm90ILi2EN4cute5tupleIJNS5_1CILi1EEES8_S8_EEENS6_IJNS7_ILi128EEESA_NS7_ILi256EEEEEELi256ENS_12float_e4m3_tEfNS_4arch4Sm90ELb1ELb0ELb1ELb1ELb1ELb0ELb0ELb1ELb0ELb1ELb1ELb0EEENS1_21CollectiveEpilogueFwdINS6_IJSA_SB_SA_EEES9_NS_10bfloat16_tESF_Li256ELb1ELb1ELb1ELb1EEENS1_36VarlenDynamicPersistentTileSchedulerILi128ELi128ELi256ELi128ELb1ELb1ELb1ELb1ELb1ELb1EEEEEEEEEvNT_6ParamsE --------------------------
	.section	.text._ZN7cutlass13device_kernelIN5flash11enable_sm90INS1_16FlashAttnFwdSm90INS1_25CollectiveMainloopFwdSm90ILi2EN4cute5tupleIJNS5_1CILi1EEES8_S8_EEENS6_IJNS7_ILi128EEESA_NS7_ILi256EEEEEELi256ENS_12float_e4m3_tEfNS_4arch4Sm90ELb1ELb0ELb1ELb1ELb1ELb0ELb0ELb1ELb0ELb1ELb1ELb0EEENS1_21CollectiveEpilogueFwdINS6_IJSA_SB_SA_EEES9_NS_10bfloat16_tESF_Li256ELb1ELb1ELb1ELb1EEENS1_36VarlenDynamicPersistentTileSchedulerILi128ELi128ELi256ELi128ELb1ELb1ELb1ELb1ELb1ELb1EEEEEEEEEvNT_6ParamsE,"ax",@progbits
	.align	128
.text._ZN7cutlass13device_kernelIN5flash11enable_sm90INS1_16FlashAttnFwdSm90INS1_25CollectiveMainloopFwdSm90ILi2EN4cute5tupleIJNS5_1CILi1EEES8_S8_EEENS6_IJNS7_ILi128EEESA_NS7_ILi256EEEEEELi256ENS_12float_e4m3_tEfNS_4arch4Sm90ELb1ELb0ELb1ELb1ELb1ELb0ELb0ELb1ELb0ELb1ELb1ELb0EEENS1_21CollectiveEpilogueFwdINS6_IJSA_SB_SA_EEES9_NS_10bfloat16_tESF_Li256ELb1ELb1ELb1ELb1EEENS1_36VarlenDynamicPersistentTileSchedulerILi128ELi128ELi256ELi128ELb1ELb1ELb1ELb1ELb1ELb1EEEEEEEEEvNT_6ParamsE:
        .type           _ZN7cutlass13device_kernelIN5flash11enable_sm90INS1_16FlashAttnFwdSm90INS1_25CollectiveMainloopFwdSm90ILi2EN4cute5tupleIJNS5_1CILi1EEES8_S8_EEENS6_IJNS7_ILi128EEESA_NS7_ILi256EEEEEELi256ENS_12float_e4m3_tEfNS_4arch4Sm90ELb1ELb0ELb1ELb1ELb1ELb0ELb0ELb1ELb0ELb1ELb1ELb0EEENS1_21CollectiveEpilogueFwdINS6_IJSA_SB_SA_EEES9_NS_10bfloat16_tESF_Li256ELb1ELb1ELb1ELb1EEENS1_36VarlenDynamicPersistentTileSchedulerILi128ELi128ELi256ELi128ELb1ELb1ELb1ELb1ELb1ELb1EEEEEEEEEvNT_6ParamsE,@function
        .size           _ZN7cutlass13device_kernelIN5flash11enable_sm90INS1_16FlashAttnFwdSm90INS1_25CollectiveMainloopFwdSm90ILi2EN4cute5tupleIJNS5_1CILi1EEES8_S8_EEENS6_IJNS7_ILi128EEESA_NS7_ILi256EEEEEELi256ENS_12float_e4m3_tEfNS_4arch4Sm90ELb1ELb0ELb1ELb1ELb1ELb0ELb0ELb1ELb0ELb1ELb1ELb0EEENS1_21CollectiveEpilogueFwdINS6_IJSA_SB_SA_EEES9_NS_10bfloat16_tESF_Li256ELb1ELb1ELb1ELb1EEENS1_36VarlenDynamicPersistentTileSchedulerILi128ELi128ELi256ELi128ELb1ELb1ELb1ELb1ELb1ELb1EEEEEEEEEvNT_6ParamsE,(.L_x_16 - _ZN7cutlass13device_kernelIN5flash11enable_sm90INS1_16FlashAttnFwdSm90INS1_25CollectiveMainloopFwdSm90ILi2EN4cute5tupleIJNS5_1CILi1EEES8_S8_EEENS6_IJNS7_ILi128EEESA_NS7_ILi256EEEEEELi256ENS_12float_e4m3_tEfNS_4arch4Sm90ELb1ELb0ELb1ELb1ELb1ELb0ELb0ELb1ELb0ELb1ELb1ELb0EEENS1_21CollectiveEpilogueFwdINS6_IJSA_SB_SA_EEES9_NS_10bfloat16_tESF_Li256ELb1ELb1ELb1ELb1EEENS1_36VarlenDynamicPersistentTileSchedulerILi128ELi128ELi256ELi128ELb1ELb1ELb1ELb1ELb1ELb1EEEEEEEEEvNT_6ParamsE)
        .other          _ZN7cutlass13device_kernelIN5flash11enable_sm90INS1_16FlashAttnFwdSm90INS1_25CollectiveMainloopFwdSm90ILi2EN4cute5tupleIJNS5_1CILi1EEES8_S8_EEENS6_IJNS7_ILi128EEESA_NS7_ILi256EEEEEELi256ENS_12float_e4m3_tEfNS_4arch4Sm90ELb1ELb0ELb1ELb1ELb1ELb0ELb0ELb1ELb0ELb1ELb1ELb0EEENS1_21CollectiveEpilogueFwdINS6_IJSA_SB_SA_EEES9_NS_10bfloat16_tESF_Li256ELb1ELb1ELb1ELb1EEENS1_36VarlenDynamicPersistentTileSchedulerILi128ELi128ELi256ELi128ELb1ELb1ELb1ELb1ELb1ELb1EEEEEEEEEvNT_6ParamsE,@"STO_CUDA_ENTRY STV_DEFAULT"
_ZN7cutlass13device_kernelIN5flash11enable_sm90INS1_16FlashAttnFwdSm90INS1_25CollectiveMainloopFwdSm90ILi2EN4cute5tupleIJNS5_1CILi1EEES8_S8_EEENS6_IJNS7_ILi128EEESA_NS7_ILi256EEEEEELi256ENS_12float_e4m3_tEfNS_4arch4Sm90ELb1ELb0ELb1ELb1ELb1ELb0ELb0ELb1ELb0ELb1ELb1ELb0EEENS1_21CollectiveEpilogueFwdINS6_IJSA_SB_SA_EEES9_NS_10bfloat16_tESF_Li256ELb1ELb1ELb1ELb1EEENS1_36VarlenDynamicPersistentTileSchedulerILi128ELi128ELi256ELi128ELb1ELb1ELb1ELb1ELb1ELb1EEEEEEEEEvNT_6ParamsE:
[----:B------:R-:W-:Y:S01]  /*0000*/  LDC R1, c[0x0][0x37c] ;  /* 0x0000df00ff017b82 */ /* 0x000fe20000000800 */
[----:B------:R-:W-:Y:S05]  /*0010*/  EXIT ;  /* 0x000000000000794d */ /* 0x000fea0003800000 */
.L_x_7:
        /* <DEDUP_REMOVED lines=14> */
.L_x_16:


//--------------------- .text._ZN7cutlass13device_kernelIN5flash11enable_sm90INS1_16FlashAttnFwdSm90INS1_25CollectiveMainloopFwdSm90ILi2EN4cute5tupleIJNS5_1CILi1EEES8_S8_EEENS6_IJNS7_ILi128EEESA_NS7_ILi256EEEEEELi256ENS_12float_e4m3_tEfNS_4arch4Sm90ELb1ELb0ELb1ELb1ELb1ELb1ELb0ELb1ELb0ELb1ELb1ELb0EEENS1_21CollectiveEpilogueFwdINS6_IJSA_SB_SA_EEES9_NS_10bfloat16_tESF_Li256ELb1ELb1ELb1ELb1EEENS1_36VarlenDynamicPersistentTileSchedulerILi128ELi128ELi256ELi128ELb1ELb1ELb1ELb1ELb1ELb1EEEEEEEEEvNT_6ParamsE --------------------------
	.section	.text._ZN7cutlass13device_kernelIN5flash11enable_sm90INS1_16FlashAttnFwdSm90INS1_25CollectiveMainloopFwdSm90ILi2EN4cute5tupleIJNS5_1CILi1EEES8_S8_EEENS6_IJNS7_ILi128EEESA_NS7_ILi256EEEEEELi256ENS_12float_e4m3_tEfNS_4arch4Sm90ELb1ELb0ELb1ELb1ELb1ELb1ELb0ELb1ELb0ELb1ELb1ELb0EEENS1_21CollectiveEpilogueFwdINS6_IJSA_SB_SA_EEES9_NS_10bfloat16_tESF_Li256ELb1ELb1ELb1ELb1EEENS1_36VarlenDynamicPersistentTileSchedulerILi128ELi128ELi256ELi128ELb1ELb1ELb1ELb1ELb1ELb1EEEEEEEEEvNT_6ParamsE,"ax",@progbits
	.align	128
.text._ZN7cutlass13device_kernelIN5flash11enable_sm90INS1_16FlashAttnFwdSm90INS1_25CollectiveMainloopFwdSm90ILi2EN4cute5tupleIJNS5_1CILi1EEES8_S8_EEENS6_IJNS7_ILi128EEESA_NS7_ILi256EEEEEELi256ENS_12float_e4m3_tEfNS_4arch4Sm90ELb1ELb0ELb1ELb1ELb1ELb1ELb0ELb1ELb0ELb1ELb1ELb0EEENS1_21CollectiveEpilogueFwdINS6_IJSA_SB_SA_EEES9_NS_10bfloat16_tESF_Li256ELb1ELb1ELb1ELb1EEENS1_36VarlenDynamicPersistentTileSchedulerILi128ELi128ELi256ELi128ELb1ELb1ELb1ELb1ELb1ELb1EEEEEEEEEvNT_6ParamsE:
        .type           _ZN7cutlass13device_kernelIN5flash11enable_sm90INS1_16FlashAttnFwdSm90INS1_25CollectiveMainloopFwdSm90ILi2EN4cute5tupleIJNS5_1CILi1EEES8_S8_EEENS6_IJNS7_ILi128EEESA_NS7_ILi256EEEEEELi256ENS_12float_e4m3_tEfNS_4arch4Sm90ELb1ELb0ELb1ELb1ELb1ELb1ELb0ELb1ELb0ELb1ELb1ELb0EEENS1_21CollectiveEpilogueFwdINS6_IJSA_SB_SA_EEES9_NS_10bfloat16_tESF_Li256ELb1ELb1ELb1ELb1EEENS1_36VarlenDynamicPersistentTileSchedulerILi128ELi128ELi256ELi128ELb1ELb1ELb1ELb1ELb1ELb1EEEEEEEEEvNT_6ParamsE,@function
        .size           _ZN7cutlass13device_kernelIN5flash11enable_sm90INS1_16FlashAttnFwdSm90INS1_25CollectiveMainloopFwdSm90ILi2EN4cute5tupleIJNS5_1CILi1EEES8_S8_EEENS6_IJNS7_ILi128EEESA_NS7_ILi256EEEEEELi256ENS_12float_e4m3_tEfNS_4arch4Sm90ELb1ELb0ELb1ELb1ELb1ELb1ELb0ELb1ELb0ELb1ELb1ELb0EEENS1_21CollectiveEpilogueFwdINS6_IJSA_SB_SA_EEES9_NS_10bfloat16_tESF_Li256ELb1ELb1ELb1ELb1EEENS1_36VarlenDynamicPersistentTileSchedulerILi128ELi128ELi256ELi128ELb1ELb1ELb1ELb1ELb1ELb1EEEEEEEEEvNT_6ParamsE,(.L_x_17 - _ZN7cutlass13device_kernelIN5flash11enable_sm90INS1_16FlashAttnFwdSm90INS1_25CollectiveMainloopFwdSm90ILi2EN4cute5tupleIJNS5_1CILi1EEES8_S8_EEENS6_IJNS7_ILi128EEESA_NS7_ILi256EEEEEELi256ENS_12float_e4m3_tEfNS_4arch4Sm90ELb1ELb0ELb1ELb1ELb1ELb1ELb0ELb1ELb0ELb1ELb1ELb0EEENS1_21CollectiveEpilogueFwdINS6_IJSA_SB_SA_EEES9_NS_10bfloat16_tESF_Li256ELb1ELb1ELb1ELb1EEENS1_36VarlenDynamicPersistentTileSchedulerILi128ELi128ELi256ELi128ELb1ELb1ELb1ELb1ELb1ELb1EEEEEEEEEvNT_6ParamsE)
        .other          _ZN7cutlass13device_kernelIN5flash11enable_sm90INS1_16FlashAttnFwdSm90INS1_25CollectiveMainloopFwdSm90ILi2EN4cute5tupleIJNS5_1CILi1EEES8_S8_EEENS6_IJNS7_ILi128EEESA_NS7_ILi256EEEEEELi256ENS_12float_e4m3_tEfNS_4arch4Sm90ELb1ELb0ELb1ELb1ELb1ELb1ELb0ELb1ELb0ELb1ELb1ELb0EEENS1_21CollectiveEpilogueFwdINS6_IJSA_SB_SA_EEES9_NS_10bfloat16_tESF_Li256ELb1ELb1ELb1ELb1EEENS1_36VarlenDynamicPersistentTileSchedulerILi128ELi128ELi256ELi128ELb1ELb1ELb1ELb1ELb1ELb1EEEEEEEEEvNT_6ParamsE,@"STO_CUDA_ENTRY STV_DEFAULT"
_ZN7cutlass13device_kernelIN5flash11enable_sm90INS1_16FlashAttnFwdSm90INS1_25CollectiveMainloopFwdSm90ILi2EN4cute5tupleIJNS5_1CILi1EEES8_S8_EEENS6_IJNS7_ILi128EEESA_NS7_ILi256EEEEEELi256ENS_12float_e4m3_tEfNS_4arch4Sm90ELb1ELb0ELb1ELb1ELb1ELb1ELb0ELb1ELb0ELb1ELb1ELb0EEENS1_21CollectiveEpilogueFwdINS6_IJSA_SB_SA_EEES9_NS_10bfloat16_tESF_Li256ELb1ELb1ELb1ELb1EEENS1_36VarlenDynamicPersistentTileSchedulerILi128ELi128ELi256ELi128ELb1ELb1ELb1ELb1ELb1ELb1EEEEEEEEEvNT_6ParamsE:
[----:B------:R-:W-:Y:S01]  /*0000*/  LDC R1, c[0x0][0x37c] ;  /* 0x0000df00ff017b82 */ /* 0x000fe20000000800 */
[----:B------:R-:W-:Y:S05]  /*0010*/  EXIT ;  /* 0x000000000000794d */ /* 0x000fea0003800000 */
.L_x_8:
        /* <DEDUP_REMOVED lines=14> */
.L_x_17:


//--------------------- .nv.shared.reserved.0     --------------------------
	.section	.nv.shared.reserved.0,"aw",@nobits
	.weak		__nv_reservedSMEM_offset_0_alias
	.size		__nv_reservedSMEM_offset_0_alias, 0, 64
	.other		__nv_reservedSMEM_offset_0_alias,@"STO_CUDA_RESERVED_SHARED STV_DEFAULT"
__nv_reservedSMEM_offset_0_alias:
	.zero		0
	.zero		64


//--------------------- .nv.global                --------------------------
	.section	.nv.global,"aw",@nobits
.nv.global:
	.type		_ZN86_INTERNAL_c2f450a7_50_flash_fwd_hdim256_e4m3_paged_split_softcap_sm90_cu_a6473388_30524cute1_E,@object
	.size		_ZN86_INTERNAL_c2f450a7_50_flash_fwd_hdim256_e4m3_paged_split_softcap_sm90_cu_a6473388_30524cute1_E,(_ZN86_INTERNAL_c2f450a7_50_flash_fwd_hdim256_e4m3_paged_split_softcap_sm90_cu_a6473388_30524cuda3std3__45__cpo6cbeginE - _ZN86_INTERNAL_c2f450a7_50_flash_fwd_hdim256_e4m3_paged_split_softcap_sm90_cu_a6473388_30524cute1_E)
_ZN86_INTERNAL_c2f450a7_50_flash_fwd_hdim256_e4m3_paged_split_softcap_sm90_cu_a6473388_30524cute1_E:
	.zero		1
	.type		_ZN86_INTERNAL_c2f450a7_50_flash_fwd_hdim256_e4m3_paged_split_softcap_sm90_cu_a6473388_30524cuda3std3__45__cpo6cbeginE,@object
	.size		_ZN86_INTERNAL_c2f450a7_50_flash_fwd_hdim256_e4m3_paged_split_softcap_sm90_cu_a6473388_30524cuda3std3__45__cpo6cbeginE,(_ZN86_INTERNAL_c2f450a7_50_flash_fwd_hdim256_e4m3_paged_split_softcap_sm90_cu_a6473388_30524cuda3std3__48in_placeE - _ZN86_INTERNAL_c2f450a7_50_flash_fwd_hdim256_e4m3_paged_split_softcap_sm90_cu_a6473388_30524cuda3std3__45__cpo6cbeginE)
_ZN86_INTERNAL_c2f450a7_50_flash_fwd_hdim256_e4m3_paged_split_softcap_sm90_cu_a6473388_30524cuda3std3__45__cpo6cbeginE:
	.zero		1
	.type		_ZN86_INTERNAL_c2f450a7_50_flash_fwd_hdim256_e4m3_paged_split_softcap_sm90_cu_a6473388_30524cuda3std3__48in_placeE,@object
	.size		_ZN86_INTERNAL_c2f450a7_50_flash_fwd_hdim256_e4m3_paged_split_softcap_sm90_cu_a6473388_30524cuda3std3__48in_placeE,(_ZN86_INTERNAL_c2f450a7_50_flash_fwd_hdim256_e4m3_paged_split_softcap_sm90_cu_a6473388_30524cuda3std6ranges3__45__cpo9iter_moveE - _ZN86_INTERNAL_c2f450a7_50_flash_fwd_hdim256_e4m3_paged_split_softcap_sm90_cu_a6473388_30524cuda3std3__48in_placeE)
_ZN86_INTERNAL_c2f450a7_50_flash_fwd_hdim256_e4m3_paged_split_softcap_sm90_cu_a6473388_30524cuda3std3__48in_placeE:
	.zero		1
	.type		_ZN86_INTERNAL_c2f450a7_50_flash_fwd_hdim256_e4m3_paged_split_softcap_sm90_cu_a6473388_30524cuda3std6ranges3__45__cpo9iter_moveE,@object
	.size		_ZN86_INTERNAL_c2f450a7_50_flash_fwd_hdim256_e4m3_paged_split_softcap_sm90_cu_a6473388_30524cuda3std6ranges3__45__cpo9iter_moveE,(_ZN86_INTERNAL_c2f450a7_50_flash_fwd_hdim256_e4m3_paged_split_softcap_sm90_cu_a6473388_30524cuda3std3__45__cpo5beginE - _ZN86_INTERNAL_c2f450a7_50_flash_fwd_hdim256_e4m3_paged_split_softcap_sm90_cu_a6473388_30524cuda3std6ranges3__45__cpo9iter_moveE)
_ZN86_INTERNAL_c2f450a7_50_flash_fwd_hdim256_e4m3_paged_split_softcap_sm90_cu_a6473388_30524cuda3std6ranges3__45__cpo9iter_moveE:
	.zero		1
	.type		_ZN86_INTERNAL_c2f450a7_50_flash_fwd_hdim256_e4m3_paged_split_softcap_sm90_cu_a6473388_30524cuda3std3__45__cpo5beginE,@object
	.size		_ZN86_INTERNAL_c2f450a7_50_flash_fwd_hdim256_e4m3_paged_split_softcap_sm90_cu_a6473388_30524cuda3std3__45__cpo5beginE,(_ZN86_INTERNAL_c2f450a7_50_flash_fwd_hdim256_e4m3_paged_split_softcap_sm90_cu_a6473388_30524cuda3std3__488_GLOBAL__N__c2f450a7_50_flash_fwd_hdim256_e4m3_paged_split_softcap_sm90_cu_a6473388_30526ignoreE - _ZN86_INTERNAL_c2f450a7_50_flash_fwd_hdim256_e4m3_paged_split_softcap_sm90_cu_a6473388_30524cuda3std3__45__cpo5beginE)
_ZN86_INTERNAL_c2f450a7_50_flash_fwd_hdim256_e4m3_paged_split_softcap_sm90_cu_a6473388_30524cuda3std3__45__cpo5beginE:
	.zero		1
	.type		_ZN86_INTERNAL_c2f450a7_50_flash_fwd_hdim256_e4m3_paged_split_softcap_sm90_cu_a6473388_30524cuda3std3__488_GLOBAL__N__c2f450a7_50_flash_fwd_hdim256_e4m3_paged_split_softcap_sm90_cu_a6473388_30526ignoreE,@object
	.size		_ZN86_INTERNAL_c2f450a7_50_flash_fwd_hdim256_e4m3_paged_split_softcap_sm90_cu_a6473388_30524cuda3std3__488_GLOBAL__N__c2f450a7_50_flash_fwd_hdim256_e4m3_paged_split_softcap_sm90_cu_a6473388_30526ignoreE,(_ZN86_INTERNAL_c2f450a7_50_flash_fwd_hdim256_e4m3_paged_split_softcap_sm90_cu_a6473388_30524cute7productE - _ZN86_INTERNAL_c2f450a7_50_flash_fwd_hdim256_e4m3_paged_split_softcap_sm90_cu_a6473388_30524cuda3std3__488_GLOBAL__N__c2f450a7_50_flash_fwd_hdim256_e4m3_paged_split_softcap_sm90_cu_a6473388_30526ignoreE)
_ZN86_INTERNAL_c2f450a7_50_flash_fwd_hdim256_e4m3_paged_split_softcap_sm90_cu_a6473388_30524cuda3std3__488_GLOBAL__N__c2f450a7_50_flash_fwd_hdim256_e4m3_paged_split_softcap_sm90_cu_a6473388_30526ignoreE:
	.zero		1
	.type		_ZN86_INTERNAL_c2f450a7_50_flash_fwd_hdim256_e4m3_paged_split_softcap_sm90_cu_a6473388_30524cute7productE,@object
	.size		_ZN86_INTERNAL_c2f450a7_50_flash_fwd_hdim256_e4m3_paged_split_softcap_sm90_cu_a6473388_30524cute7productE,(_ZN86_INTERNAL_c2f450a7_50_flash_fwd_hdim256_e4m3_paged_split_softcap_sm90_cu_a6473388_30524cuda3std3__45__cpo3endE - _ZN86_INTERNAL_c2f450a7_50_flash_fwd_hdim256_e4m3_paged_split_softcap_sm90_cu_a6473388_30524cute7productE)
_ZN86_INTERNAL_c2f450a7_50_flash_fwd_hdim256_e4m3_paged_split_softcap_sm90_cu_a6473388_30524cute7productE:
	.zero		1
	.type		_ZN86_INTERNAL_c2f450a7_50_flash_fwd_hdim256_e4m3_paged_split_softcap_sm90_cu_a6473388_30524cuda3std3__45__cpo3endE,@object
	.size		_ZN86_INTERNAL_c2f450a7_50_flash_fwd_hdim256_e4m3_paged_split_softcap_sm90_cu_a6473388_30524cuda3std3__45__cpo3endE,(_ZN86_INTERNAL_c2f450a7_50_flash_fwd_hdim256_e4m3_paged_split_softcap_sm90_cu_a6473388_30524cuda3std3__419piecewise_constructE - _ZN86_INTERNAL_c2f450a7_50_flash_fwd_hdim256_e4m3_paged_split_softcap_sm90_cu_a6473388_30524cuda3std3__45__cpo3endE)
_ZN86_INTERNAL_c2f450a7_50_flash_fwd_hdim256_e4m3_paged_split_softcap_sm90_cu_a6473388_30524cuda3std3__45__cpo3endE:
	.zero		1
	.type		_ZN86_INTERNAL_c2f450a7_50_flash_fwd_hdim256_e4m3_paged_split_softcap_sm90_cu_a6473388_30524cuda3std3__419piecewise_constructE,@object
	.size		_ZN86_INTERNAL_c2f450a7_50_flash_fwd_hdim256_e4m3_paged_split_softcap_sm90_cu_a6473388_30524cuda3std3__419piecewise_constructE,(_ZN86_INTERNAL_c2f450a7_50_flash_fwd_hdim256_e4m3_paged_split_softcap_sm90_cu_a6473388_30524cuda3std3__45__cpo4cendE - _ZN86_INTERNAL_c2f450a7_50_flash_fwd_hdim256_e4m3_paged_split_softcap_sm90_cu_a6473388_30524cuda3std3__419piecewise_constructE)
_ZN86_INTERNAL_c2f450a7_50_flash_fwd_hdim256_e4m3_paged_split_softcap_sm90_cu_a6473388_30524cuda3std3__419piecewise_constructE:
	.zero		1
	.type		_ZN86_INTERNAL_c2f450a7_50_flash_fwd_hdim256_e4m3_paged_split_softcap_sm90_cu_a6473388_30524cuda3std3__45__cpo4cendE,@object
	.size		_ZN86_INTERNAL_c2f450a7_50_flash_fwd_hdim256_e4m3_paged_split_softcap_sm90_cu_a6473388_30524cuda3std3__45__cpo4cendE,(_ZN86_INTERNAL_c2f450a7_50_flash_fwd_hdim256_e4m3_paged_split_softcap_sm90_cu_a6473388_30524cuda3std6ranges3__45__cpo4swapE - _ZN86_INTERNAL_c2f450a7_50_flash_fwd_hdim256_e4m3_paged_split_softcap_sm90_cu_a6473388_30524cuda3std3__45__cpo4cendE)
_ZN86_INTERNAL_c2f450a7_50_flash_fwd_hdim256_e4m3_paged_split_softcap_sm90_cu_a6473388_30524cuda3std3__45__cpo4cendE:
	.zero		1
	.type		_ZN86_INTERNAL_c2f450a7_50_flash_fwd_hdim256_e4m3_paged_split_softcap_sm90_cu_a6473388_30524cuda3std6ranges3__45__cpo4swapE,@object
	.size		_ZN86_INTERNAL_c2f450a7_50_flash_fwd_hdim256_e4m3_paged_split_softcap_sm90_cu_a6473388_30524cuda3std6ranges3__45__cpo4swapE,(.L_7 - _ZN86_INTERNAL_c2f450a7_50_flash_fwd_hdim256_e4m3_paged_split_softcap_sm90_cu_a6473388_30524cuda3std6ranges3__45__cpo4swapE)
_ZN86_INTERNAL_c2f450a7_50_flash_fwd_hdim256_e4m3_paged_split_softcap_sm90_cu_a6473388_30524cuda3std6ranges3__45__cpo4swapE:
	.zero		1
.L_7:


//--------------------- .nv.constant0._ZN7cutlass13device_kernelIN5flash11enable_sm90INS1_16FlashAttnFwdSm90INS1_25CollectiveMainloopFwdSm90ILi2EN4cute5tupleIJNS5_1CILi1EEES8_S8_EEENS6_IJNS7_ILi128EEESA_NS7_ILi256EEEEEELi256ENS_12float_e4m3_tEfNS_4arch4Sm90ELb0ELb0ELb1ELb0ELb1ELb0ELb0ELb1ELb0ELb1ELb1ELb0EEENS1_21CollectiveEpilogueFwdINS6_IJSA_SB_SA_EEES9_NS_10bfloat16_tESF_Li256ELb0ELb1ELb1ELb1EEENS1_19SingleTileSchedulerILb0ELb1ELb1ELi128EEEEEEEEEvNT_6ParamsE --------------------------
	.section	.nv.constant0._ZN7cutlass13device_kernelIN5flash11enable_sm90INS1_16FlashAttnFwdSm90INS1_25CollectiveMainloopFwdSm90ILi2EN4cute5tupleIJNS5_1CILi1EEES8_S8_EEENS6_IJNS7_ILi128EEESA_NS7_ILi256EEEEEELi256ENS_12float_e4m3_tEfNS_4arch4Sm90ELb0ELb0ELb1ELb0ELb1ELb0ELb0ELb1ELb0ELb1ELb1ELb0EEENS1_21CollectiveEpilogueFwdINS6_IJSA_SB_SA_EEES9_NS_10bfloat16_tESF_Li256ELb0ELb1ELb1ELb1EEENS1_19SingleTileSchedulerILb0ELb1ELb1ELi128EEEEEEEEEvNT_6ParamsE,"a",@progbits
	.sectionflags	@""
	.align	4
.nv.constant0._ZN7cutlass13device_kernelIN5flash11enable_sm90INS1_16FlashAttnFwdSm90INS1_25CollectiveMainloopFwdSm90ILi2EN4cute5tupleIJNS5_1CILi1EEES8_S8_EEENS6_IJNS7_ILi128EEESA_NS7_ILi256EEEEEELi256ENS_12float_e4m3_tEfNS_4arch4Sm90ELb0ELb0ELb1ELb0ELb1ELb0ELb0ELb1ELb0ELb1ELb1ELb0EEENS1_21CollectiveEpilogueFwdINS6_IJSA_SB_SA_EEES9_NS_10bfloat16_tESF_Li256ELb0ELb1ELb1ELb1EEENS1_19SingleTileSchedulerILb0ELb1ELb1ELi128EEEEEEEEEvNT_6ParamsE:
	.zero		3456


//--------------------- .nv.constant0._ZN7cutlass13device_kernelIN5flash11enable_sm90INS1_16FlashAttnFwdSm90INS1_25CollectiveMainloopFwdSm90ILi2EN4cute5tupleIJNS5_1CILi1EEES8_S8_EEENS6_IJNS7_ILi128EEESA_NS7_ILi256EEEEEELi256ENS_12float_e4m3_tEfNS_4arch4Sm90ELb0ELb0ELb1ELb1ELb1ELb0ELb0ELb1ELb0ELb1ELb1ELb0EEENS1_21CollectiveEpilogueFwdINS6_IJSA_SB_SA_EEES9_NS_10bfloat16_tESF_Li256ELb1ELb1ELb1ELb1EEENS1_36VarlenDynamicPersistentTileSchedulerILi128ELi128ELi256ELi128ELb1ELb1ELb1ELb0ELb1ELb1EEEEEEEEEvNT_6ParamsE --------------------------
	.section	.nv.constant0._ZN7cutlass13device_kernelIN5flash11enable_sm90INS1_16FlashAttnFwdSm90INS1_25CollectiveMainloopFwdSm90ILi2EN4cute5tupleIJNS5_1CILi1EEES8_S8_EEENS6_IJNS7_ILi128EEESA_NS7_ILi256EEEEEELi256ENS_12float_e4m3_tEfNS_4arch4Sm90ELb0ELb0ELb1ELb1ELb1ELb0ELb0ELb1ELb0ELb1ELb1ELb0EEENS1_21CollectiveEpilogueFwdINS6_IJSA_SB_SA_EEES9_NS_10bfloat16_tESF_Li256ELb1ELb1ELb1ELb1EEENS1_36VarlenDynamicPersistentTileSchedulerILi128ELi128ELi256ELi128ELb1ELb1ELb1ELb0ELb1ELb1EEEEEEEEEvNT_6ParamsE,"a",@progbits
	.sectionflags	@""
	.align	4
.nv.constant0._ZN7cutlass13device_kernelIN5flash11enable_sm90INS1_16FlashAttnFwdSm90INS1_25CollectiveMainloopFwdSm90ILi2EN4cute5tupleIJNS5_1CILi1EEES8_S8_EEENS6_IJNS7_ILi128EEESA_NS7_ILi256EEEEEELi256ENS_12float_e4m3_tEfNS_4arch4Sm90ELb0ELb0ELb1ELb1ELb1ELb0ELb0ELb1ELb0ELb1ELb1ELb0EEENS1_21CollectiveEpilogueFwdINS6_IJSA_SB_SA_EEES9_NS_10bfloat16_tESF_Li256ELb1ELb1ELb1ELb1EEENS1_36VarlenDynamicPersistentTileSchedulerILi128ELi128ELi256ELi128ELb1ELb1ELb1ELb0ELb1ELb1EEEEEEEEEvNT_6ParamsE:
	.zero		3584


//--------------------- .nv.constant0._ZN7cutlass13device_kernelIN5flash11enable_sm90INS1_16FlashAttnFwdSm90INS1_25CollectiveMainloopFwdSm90ILi2EN4cute5tupleIJNS5_1CILi1EEES8_S8_EEENS6_IJNS7_ILi128EEESA_NS7_ILi256EEEEEELi256ENS_12float_e4m3_tEfNS_4arch4Sm90ELb0ELb0ELb1ELb1ELb1ELb1ELb0ELb1ELb0ELb1ELb1ELb0EEENS1_21CollectiveEpilogueFwdINS6_IJSA_SB_SA_EEES9_NS_10bfloat16_tESF_Li256ELb1ELb1ELb1ELb1EEENS1_36VarlenDynamicPersistentTileSchedulerILi128ELi128ELi256ELi128ELb1ELb1ELb1ELb0ELb1ELb1EEEEEEEEEvNT_6ParamsE --------------------------
	.section	.nv.constant0._ZN7cutlass13device_kernelIN5flash11enable_sm90INS1_16FlashAttnFwdSm90INS1_25CollectiveMainloopFwdSm90ILi2EN4cute5tupleIJNS5_1CILi1EEES8_S8_EEENS6_IJNS7_ILi128EEESA_NS7_ILi256EEEEEELi256ENS_12float_e4m3_tEfNS_4arch4Sm90ELb0ELb0ELb1ELb1ELb1ELb1ELb0ELb1ELb0ELb1ELb1ELb0EEENS1_21CollectiveEpilogueFwdINS6_IJSA_SB_SA_EEES9_NS_10bfloat16_tESF_Li256ELb1ELb1ELb1ELb1EEENS1_36VarlenDynamicPersistentTileSchedulerILi128ELi128ELi256ELi128ELb1ELb1ELb1ELb0ELb1ELb1EEEEEEEEEvNT_6ParamsE,"a",@progbits
	.sectionflags	@""
	.align	4
.nv.constant0._ZN7cutlass13device_kernelIN5flash11enable_sm90INS1_16FlashAttnFwdSm90INS1_25CollectiveMainloopFwdSm90ILi2EN4cute5tupleIJNS5_1CILi1EEES8_S8_EEENS6_IJNS7_ILi128EEESA_NS7_ILi256EEEEEELi256ENS_12float_e4m3_tEfNS_4arch4Sm90ELb0ELb0ELb1ELb1ELb1ELb1ELb0ELb1ELb0ELb1ELb1ELb0EEENS1_21CollectiveEpilogueFwdINS6_IJSA_SB_SA_EEES9_NS_10bfloat16_tESF_Li256ELb1ELb1ELb1ELb1EEENS1_36VarlenDynamicPersistentTileSchedulerILi128ELi128ELi256ELi128ELb1ELb1ELb1ELb0ELb1ELb1EEEEEEEEEvNT_6ParamsE:
	.zero		3584


//--------------------- .nv.constant0._ZN7cutlass13device_kernelIN5flash11enable_sm90INS1_16FlashAttnFwdSm90INS1_25CollectiveMainloopFwdSm90ILi2EN4cute5tupleIJNS5_1CILi1EEES8_S8_EEENS6_IJNS7_ILi128EEENS7_ILi64EEENS7_ILi256EEEEEELi256ENS_12float_e4m3_tEfNS_4arch4Sm90ELb0ELb1ELb1ELb0ELb1ELb0ELb0ELb1ELb0ELb1ELb1ELb0EEENS1_21CollectiveEpilogueFwdINS6_IJSA_SC_SB_EEES9_NS_10bfloat16_tESG_Li256ELb0ELb1ELb1ELb1EEENS1_19SingleTileSchedulerILb0ELb1ELb1ELi128EEEEEEEEEvNT_6ParamsE --------------------------
	.section	.nv.constant0._ZN7cutlass13device_kernelIN5flash11enable_sm90INS1_16FlashAttnFwdSm90INS1_25CollectiveMainloopFwdSm90ILi2EN4cute5tupleIJNS5_1CILi1EEES8_S8_EEENS6_IJNS7_ILi128EEENS7_ILi64EEENS7_ILi256EEEEEELi256ENS_12float_e4m3_tEfNS_4arch4Sm90ELb0ELb1ELb1ELb0ELb1ELb0ELb0ELb1ELb0ELb1ELb1ELb0EEENS1_21CollectiveEpilogueFwdINS6_IJSA_SC_SB_EEES9_NS_10bfloat16_tESG_Li256ELb0ELb1ELb1ELb1EEENS1_19SingleTileSchedulerILb0ELb1ELb1ELi128EEEEEEEEEvNT_6ParamsE,"a",@progbits
	.sectionflags	@""
	.align	4
.nv.constant0._ZN7cutlass13device_kernelIN5flash11enable_sm90INS1_16FlashAttnFwdSm90INS1_25CollectiveMainloopFwdSm90ILi2EN4cute5tupleIJNS5_1CILi1EEES8_S8_EEENS6_IJNS7_ILi128EEENS7_ILi64EEENS7_ILi256EEEEEELi256ENS_12float_e4m3_tEfNS_4arch4Sm90ELb0ELb1ELb1ELb0ELb1ELb0ELb0ELb1ELb0ELb1ELb1ELb0EEENS1_21CollectiveEpilogueFwdINS6_IJSA_SC_SB_EEES9_NS_10bfloat16_tESG_Li256ELb0ELb1ELb1ELb1EEENS1_19SingleTileSchedulerILb0ELb1ELb1ELi128EEEEEEEEEvNT_6ParamsE:
	.zero		3456


//--------------------- .nv.constant0._ZN7cutlass13device_kernelIN5flash11enable_sm90INS1_16FlashAttnFwdSm90INS1_25CollectiveMainloopFwdSm90ILi2EN4cute5tupleIJNS5_1CILi1EEES8_S8_EEENS6_IJNS7_ILi128EEENS7_ILi64EEENS7_ILi256EEEEEELi256ENS_12float_e4m3_tEfNS_4arch4Sm90ELb0ELb1ELb1ELb1ELb1ELb0ELb0ELb1ELb0ELb1ELb1ELb0EEENS1_21CollectiveEpilogueFwdINS6_IJSA_SC_SB_EEES9_NS_10bfloat16_tESG_Li256ELb1ELb1ELb1ELb1EEENS1_36VarlenDynamicPersistentTileSchedulerILi128ELi64ELi256ELi128ELb1ELb1ELb1ELb1ELb0ELb1EEEEEEEEEvNT_6ParamsE --------------------------
	.section	.nv.constant0._ZN7cutlass13device_kernelIN5flash11enable_sm90INS1_16FlashAttnFwdSm90INS1_25CollectiveMainloopFwdSm90ILi2EN4cute5tupleIJNS5_1CILi1EEES8_S8_EEENS6_IJNS7_ILi128EEENS7_ILi64EEENS7_ILi256EEEEEELi256ENS_12float_e4m3_tEfNS_4arch4Sm90ELb0ELb1ELb1ELb1ELb1ELb0ELb0ELb1ELb0ELb1ELb1ELb0EEENS1_21CollectiveEpilogueFwdINS6_IJSA_SC_SB_EEES9_NS_10bfloat16_tESG_Li256ELb1ELb1ELb1ELb1EEENS1_36VarlenDynamicPersistentTileSchedulerILi128ELi64ELi256ELi128ELb1ELb1ELb1ELb1ELb0ELb1EEEEEEEEEvNT_6ParamsE,"a",@progbits
	.sectionflags	@""
	.align	4
.nv.constant0._ZN7cutlass13device_kernelIN5flash11enable_sm90INS1_16FlashAttnFwdSm90INS1_25CollectiveMainloopFwdSm90ILi2EN4cute5tupleIJNS5_1CILi1EEES8_S8_EEENS6_IJNS7_ILi128EEENS7_ILi64EEENS7_ILi256EEEEEELi256ENS_12float_e4m3_tEfNS_4arch4Sm90ELb0ELb1ELb1ELb1ELb1ELb0ELb0ELb1ELb0ELb1ELb1ELb0EEENS1_21CollectiveEpilogueFwdINS6_IJSA_SC_SB_EEES9_NS_10bfloat16_tESG_Li256ELb1ELb1ELb1ELb1EEENS1_36VarlenDynamicPersistentTileSchedulerILi128ELi64ELi256ELi128ELb1ELb1ELb1ELb1ELb0ELb1EEEEEEEEEvNT_6ParamsE:
	.zero		3584


//--------------------- .nv.constant0._ZN7cutlass13device_kernelIN5flash11enable_sm90INS1_16FlashAttnFwdSm90INS1_25CollectiveMainloopFwdSm90ILi2EN4cute5tupleIJNS5_1CILi1EEES8_S8_EEENS6_IJNS7_ILi128EEENS7_ILi64EEENS7_ILi256EEEEEELi256ENS_12float_e4m3_tEfNS_4arch4Sm90ELb0ELb1ELb1ELb1ELb1ELb1ELb0ELb1ELb0ELb1ELb1ELb0EEENS1_21CollectiveEpilogueFwdINS6_IJSA_SC_SB_EEES9_NS_10bfloat16_tESG_Li256ELb1ELb1ELb1ELb1EEENS1_36VarlenDynamicPersistentTileSchedulerILi128ELi64ELi256ELi128ELb1ELb1ELb1ELb1ELb0ELb1EEEEEEEEEvNT_6ParamsE --------------------------
	.section	.nv.constant0._ZN7cutlass13device_kernelIN5flash11enable_sm90INS1_16FlashAttnFwdSm90INS1_25CollectiveMainloopFwdSm90ILi2EN4cute5tupleIJNS5_1CILi1EEES8_S8_EEENS6_IJNS7_ILi128EEENS7_ILi64EEENS7_ILi256EEEEEELi256ENS_12float_e4m3_tEfNS_4arch4Sm90ELb0ELb1ELb1ELb1ELb1ELb1ELb0ELb1ELb0ELb1ELb1ELb0EEENS1_21CollectiveEpilogueFwdINS6_IJSA_SC_SB_EEES9_NS_10bfloat16_tESG_Li256ELb1ELb1ELb1ELb1EEENS1_36VarlenDynamicPersistentTileSchedulerILi128ELi64ELi256ELi128ELb1ELb1ELb1ELb1ELb0ELb1EEEEEEEEEvNT_6ParamsE,"a",@progbits
	.sectionflags	@""
	.align	4
.nv.constant0._ZN7cutlass13device_kernelIN5flash11enable_sm90INS1_16FlashAttnFwdSm90INS1_25CollectiveMainloopFwdSm90ILi2EN4cute5tupleIJNS5_1CILi1EEES8_S8_EEENS6_IJNS7_ILi128EEENS7_ILi64EEENS7_ILi256EEEEEELi256ENS_12float_e4m3_tEfNS_4arch4Sm90ELb0ELb1ELb1ELb1ELb1ELb1ELb0ELb1ELb0ELb1ELb1ELb0EEENS1_21CollectiveEpilogueFwdINS6_IJSA_SC_SB_EEES9_NS_10bfloat16_tESG_Li256ELb1ELb1ELb1ELb1EEENS1_36VarlenDynamicPersistentTileSchedulerILi128ELi64ELi256ELi128ELb1ELb1ELb1ELb1ELb0ELb1EEEEEEEEEvNT_6ParamsE:
	.zero		3584


//--------------------- .nv.constant0._ZN7cutlass13device_kernelIN5flash11enable_sm90INS1_16FlashAttnFwdSm90INS1_25CollectiveMainloopFwdSm90ILi2EN4cute5tupleIJNS5_1CILi1EEES8_S8_EEENS6_IJNS7_ILi128EEESA_NS7_ILi256EEEEEELi256ENS_12float_e4m3_tEfNS_4arch4Sm90ELb1ELb0ELb1ELb0ELb1ELb0ELb0ELb1ELb0ELb1ELb1ELb0EEENS1_21CollectiveEpilogueFwdINS6_IJSA_SB_SA_EEES9_NS_10bfloat16_tESF_Li256ELb0ELb1ELb1ELb1EEENS1_19SingleTileSchedulerILb0ELb1ELb1ELi128EEEEEEEEEvNT_6ParamsE --------------------------
	.section	.nv.constant0._ZN7cutlass13device_kernelIN5flash11enable_sm90INS1_16FlashAttnFwdSm90INS1_25CollectiveMainloopFwdSm90ILi2EN4cute5tupleIJNS5_1CILi1EEES8_S8_EEENS6_IJNS7_ILi128EEESA_NS7_ILi256EEEEEELi256ENS_12float_e4m3_tEfNS_4arch4Sm90ELb1ELb0ELb1ELb0ELb1ELb0ELb0ELb1ELb0ELb1ELb1ELb0EEENS1_21CollectiveEpilogueFwdINS6_IJSA_SB_SA_EEES9_NS_10bfloat16_tESF_Li256ELb0ELb1ELb1ELb1EEENS1_19SingleTileSchedulerILb0ELb1ELb1ELi128EEEEEEEEEvNT_6ParamsE,"a",@progbits
	.sectionflags	@""
	.align	4
.nv.constant0._ZN7cutlass13device_kernelIN5flash11enable_sm90INS1_16FlashAttnFwdSm90INS1_25CollectiveMainloopFwdSm90ILi2EN4cute5tupleIJNS5_1CILi1EEES8_S8_EEENS6_IJNS7_ILi128EEESA_NS7_ILi256EEEEEELi256ENS_12float_e4m3_tEfNS_4arch4Sm90ELb1ELb0ELb1ELb0ELb1ELb0ELb0ELb1ELb0ELb1ELb1ELb0EEENS1_21CollectiveEpilogueFwdINS6_IJSA_SB_SA_EEES9_NS_10bfloat16_tESF_Li256ELb0ELb1ELb1ELb1EEENS1_19SingleTileSchedulerILb0ELb1ELb1ELi128EEEEEEEEEvNT_6ParamsE:
	.zero		3456


//--------------------- .nv.constant0._ZN7cutlass13device_kernelIN5flash11enable_sm90INS1_16FlashAttnFwdSm90INS1_25CollectiveMainloopFwdSm90ILi2EN4cute5tupleIJNS5_1CILi1EEES8_S8_EEENS6_IJNS7_ILi128EEESA_NS7_ILi256EEEEEELi256ENS_12float_e4m3_tEfNS_4arch4Sm90ELb1ELb0ELb1ELb1ELb1ELb0ELb0ELb1ELb0ELb1ELb1ELb0EEENS1_21CollectiveEpilogueFwdINS6_IJSA_SB_SA_EEES9_NS_10bfloat16_tESF_Li256ELb1ELb1ELb1ELb1EEENS1_36VarlenDynamicPersistentTileSchedulerILi128ELi128ELi256ELi128ELb1ELb1ELb1ELb1ELb1ELb1EEEEEEEEEvNT_6ParamsE --------------------------
	.section	.nv.constant0._ZN7cutlass13device_kernelIN5flash11enable_sm90INS1_16FlashAttnFwdSm90INS1_25CollectiveMainloopFwdSm90ILi2EN4cute5tupleIJNS5_1CILi1EEES8_S8_EEENS6_IJNS7_ILi128EEESA_NS7_ILi256EEEEEELi256ENS_12float_e4m3_tEfNS_4arch4Sm90ELb1ELb0ELb1ELb1ELb1ELb0ELb0ELb1ELb0ELb1ELb1ELb0EEENS1_21CollectiveEpilogueFwdINS6_IJSA_SB_SA_EEES9_NS_10bfloat16_tESF_Li256ELb1ELb1ELb1ELb1EEENS1_36VarlenDynamicPersistentTileSchedulerILi128ELi128ELi256ELi128ELb1ELb1ELb1ELb1ELb1ELb1EEEEEEEEEvNT_6ParamsE,"a",@progbits
	.sectionflags	@""
	.align	4
.nv.constant0._ZN7cutlass13device_kernelIN5flash11enable_sm90INS1_16FlashAttnFwdSm90INS1_25CollectiveMainloopFwdSm90ILi2EN4cute5tupleIJNS5_1CILi1EEES8_S8_EEENS6_IJNS7_ILi128EEESA_NS7_ILi256EEEEEELi256ENS_12float_e4m3_tEfNS_4arch4Sm90ELb1ELb0ELb1ELb1ELb1ELb0ELb0ELb1ELb0ELb1ELb1ELb0EEENS1_21CollectiveEpilogueFwdINS6_IJSA_SB_SA_EEES9_NS_10bfloat16_tESF_Li256ELb1ELb1ELb1ELb1EEENS1_36VarlenDynamicPersistentTileSchedulerILi128ELi128ELi256ELi128ELb1ELb1ELb1ELb1ELb1ELb1EEEEEEEEEvNT_6ParamsE:
	.zero		3584


//--------------------- .nv.constant0._ZN7cutlass13device_kernelIN5flash11enable_sm90INS1_16FlashAttnFwdSm90INS1_25CollectiveMainloopFwdSm90ILi2EN4cute5tupleIJNS5_1CILi1EEES8_S8_EEENS6_IJNS7_ILi128EEESA_NS7_ILi256EEEEEELi256ENS_12float_e4m3_tEfNS_4arch4Sm90ELb1ELb0ELb1ELb1ELb1ELb1ELb0ELb1ELb0ELb1ELb1ELb0EEENS1_21CollectiveEpilogueFwdINS6_IJSA_SB_SA_EEES9_NS_10bfloat16_tESF_Li256ELb1ELb1ELb1ELb1EEENS1_36VarlenDynamicPersistentTileSchedulerILi128ELi128ELi256ELi128ELb1ELb1ELb1ELb1ELb1ELb1EEEEEEEEEvNT_6ParamsE --------------------------
	.section	.nv.constant0._ZN7cutlass13device_kernelIN5flash11enable_sm90INS1_16FlashAttnFwdSm90INS1_25CollectiveMainloopFwdSm90ILi2EN4cute5tupleIJNS5_1CILi1EEES8_S8_EEENS6_IJNS7_ILi128EEESA_NS7_ILi256EEEEEELi256ENS_12float_e4m3_tEfNS_4arch4Sm90ELb1ELb0ELb1ELb1ELb1ELb1ELb0ELb1ELb0ELb1ELb1ELb0EEENS1_21CollectiveEpilogueFwdINS6_IJSA_SB_SA_EEES9_NS_10bfloat16_tESF_Li256ELb1ELb1ELb1ELb1EEENS1_36VarlenDynamicPersistentTileSchedulerILi128ELi128ELi256ELi128ELb1ELb1ELb1ELb1ELb1ELb1EEEEEEEEEvNT_6ParamsE,"a",@progbits
	.sectionflags	@""
	.align	4
.nv.constant0._ZN7cutlass13device_kernelIN5flash11enable_sm90INS1_16FlashAttnFwdSm90INS1_25CollectiveMainloopFwdSm90ILi2EN4cute5tupleIJNS5_1CILi1EEES8_S8_EEENS6_IJNS7_ILi128EEESA_NS7_ILi256EEEEEELi256ENS_12float_e4m3_tEfNS_4arch4Sm90ELb1ELb0ELb1ELb1ELb1ELb1ELb0ELb1ELb0ELb1ELb1ELb0EEENS1_21CollectiveEpilogueFwdINS6_IJSA_SB_SA_EEES9_NS_10bfloat16_tESF_Li256ELb1ELb1ELb1ELb1EEENS1_36VarlenDynamicPersistentTileSchedulerILi128ELi128ELi256ELi128ELb1ELb1ELb1ELb1ELb1ELb1EEEEEEEEEvNT_6ParamsE:
	.zero		3584


//--------------------- SYMBOLS --------------------------

	.type		.nv.reservedSmem.offset0,@object
	.size		.nv.reservedSmem.offset0,0x4
